//
// Generated by NVIDIA NVVM Compiler
//
// Compiler Build ID: CL-36424714
// Cuda compilation tools, release 13.0, V13.0.88
// Based on NVVM 20.0.0
//

.version 9.0
.target sm_100
.address_size 64

	// .globl	_Z9kernel_n4iiiiiiPfiPiS_S_S0_
// _ZZ9kernel_n4iiiiiiPfiPiS_S_S0_E8shared_w has been demoted
// _ZZ9kernel_n4iiiiiiPfiPiS_S_S0_E14shared_nearest has been demoted

.visible .entry _Z9kernel_n4iiiiiiPfiPiS_S_S0_(
	.param .u32 _Z9kernel_n4iiiiiiPfiPiS_S_S0__param_0,
	.param .u32 _Z9kernel_n4iiiiiiPfiPiS_S_S0__param_1,
	.param .u32 _Z9kernel_n4iiiiiiPfiPiS_S_S0__param_2,
	.param .u32 _Z9kernel_n4iiiiiiPfiPiS_S_S0__param_3,
	.param .u32 _Z9kernel_n4iiiiiiPfiPiS_S_S0__param_4,
	.param .u32 _Z9kernel_n4iiiiiiPfiPiS_S_S0__param_5,
	.param .u64 .ptr .align 1 _Z9kernel_n4iiiiiiPfiPiS_S_S0__param_6,
	.param .u32 _Z9kernel_n4iiiiiiPfiPiS_S_S0__param_7,
	.param .u64 .ptr .align 1 _Z9kernel_n4iiiiiiPfiPiS_S_S0__param_8,
	.param .u64 .ptr .align 1 _Z9kernel_n4iiiiiiPfiPiS_S_S0__param_9,
	.param .u64 .ptr .align 1 _Z9kernel_n4iiiiiiPfiPiS_S_S0__param_10,
	.param .u64 .ptr .align 1 _Z9kernel_n4iiiiiiPfiPiS_S_S0__param_11
)
{
	.reg .pred 	%p<104>;
	.reg .b32 	%r<200>;
	.reg .b32 	%f<107>;
	.reg .b64 	%rd<51>;
	// demoted variable
	.shared .align 4 .b8 _ZZ9kernel_n4iiiiiiPfiPiS_S_S0_E8shared_w[32];
	// demoted variable
	.shared .align 4 .b8 _ZZ9kernel_n4iiiiiiPfiPiS_S_S0_E14shared_nearest[16];
	ld.param.u32 	%r73, [_Z9kernel_n4iiiiiiPfiPiS_S_S0__param_0];
	ld.param.u32 	%r74, [_Z9kernel_n4iiiiiiPfiPiS_S_S0__param_1];
	ld.param.u32 	%r75, [_Z9kernel_n4iiiiiiPfiPiS_S_S0__param_2];
	ld.param.u32 	%r76, [_Z9kernel_n4iiiiiiPfiPiS_S_S0__param_3];
	ld.param.u32 	%r77, [_Z9kernel_n4iiiiiiPfiPiS_S_S0__param_4];
	ld.param.u32 	%r78, [_Z9kernel_n4iiiiiiPfiPiS_S_S0__param_5];
	ld.param.u32 	%r79, [_Z9kernel_n4iiiiiiPfiPiS_S_S0__param_7];
	ld.param.u64 	%rd8, [_Z9kernel_n4iiiiiiPfiPiS_S_S0__param_8];
	ld.param.u64 	%rd9, [_Z9kernel_n4iiiiiiPfiPiS_S_S0__param_9];
	ld.param.u64 	%rd10, [_Z9kernel_n4iiiiiiPfiPiS_S_S0__param_10];
	ld.param.u64 	%rd11, [_Z9kernel_n4iiiiiiPfiPiS_S_S0__param_11];
	cvta.to.global.u64 	%rd1, %rd10;
	cvta.to.global.u64 	%rd2, %rd11;
	cvta.to.global.u64 	%rd3, %rd9;
	cvta.to.global.u64 	%rd4, %rd8;
	// begin inline asm
	mov.u64 	%rd6, %clock64;
	// end inline asm
	mov.u32 	%r80, %ctaid.y;
	mov.u32 	%r81, %tid.y;
	mad.lo.s32 	%r1, %r80, 6, %r81;
	mov.u32 	%r82, %ctaid.x;
	mov.u32 	%r83, %tid.x;
	mad.lo.s32 	%r2, %r82, 6, %r83;
	mov.u32 	%r3, %tid.z;
	// begin inline asm
	mov.u64 	%rd7, %clock64;
	// end inline asm
	or.b32  	%r84, %r83, %r81;
	or.b32  	%r85, %r84, %r3;
	setp.ne.s32 	%p4, %r85, 0;
	setp.lt.s32 	%p5, %r75, 1;
	or.pred  	%p6, %p4, %p5;
	@%p6 bra 	$L__BB0_19;
	shl.b32 	%r87, %r75, 1;
	max.s32 	%r4, %r87, 1;
	and.b32  	%r5, %r4, 3;
	setp.lt.s32 	%p7, %r87, 4;
	mov.b32 	%r181, 0;
	@%p7 bra 	$L__BB0_4;
	and.b32  	%r181, %r4, 2147483644;
	mov.b32 	%r184, 0;
$L__BB0_3:
	mul.wide.u32 	%rd12, %r184, 4;
	add.s64 	%rd13, %rd1, %rd12;
	ld.global.f32 	%f41, [%rd13];
	shl.b32 	%r89, %r184, 2;
	mov.u32 	%r90, _ZZ9kernel_n4iiiiiiPfiPiS_S_S0_E8shared_w;
	add.s32 	%r91, %r90, %r89;
	st.shared.f32 	[%r91], %f41;
	ld.global.f32 	%f42, [%rd13+4];
	st.shared.f32 	[%r91+4], %f42;
	ld.global.f32 	%f43, [%rd13+8];
	st.shared.f32 	[%r91+8], %f43;
	ld.global.f32 	%f44, [%rd13+12];
	st.shared.f32 	[%r91+12], %f44;
	add.s32 	%r184, %r184, 4;
	setp.eq.s32 	%p8, %r184, %r181;
	@%p8 bra 	$L__BB0_4;
	bra.uni 	$L__BB0_3;
$L__BB0_4:
	setp.eq.s32 	%p9, %r5, 0;
	@%p9 bra 	$L__BB0_7;
	mov.b32 	%r183, 0;
	mov.u32 	%r94, _ZZ9kernel_n4iiiiiiPfiPiS_S_S0_E8shared_w;
$L__BB0_6:
	.pragma "nounroll";
	mul.wide.u32 	%rd14, %r181, 4;
	add.s64 	%rd15, %rd1, %rd14;
	ld.global.f32 	%f45, [%rd15];
	shl.b32 	%r93, %r181, 2;
	add.s32 	%r95, %r94, %r93;
	st.shared.f32 	[%r95], %f45;
	add.s32 	%r181, %r181, 1;
	add.s32 	%r183, %r183, 1;
	setp.ne.s32 	%p10, %r183, %r5;
	@%p10 bra 	$L__BB0_6;
$L__BB0_7:
	and.b32  	%r12, %r75, 15;
	setp.lt.u32 	%p11, %r75, 16;
	mov.b32 	%r186, 0;
	@%p11 bra 	$L__BB0_10;
	and.b32  	%r186, %r75, 2147483632;
	mov.b32 	%r185, 0;
	mov.u32 	%r100, _ZZ9kernel_n4iiiiiiPfiPiS_S_S0_E14shared_nearest;
$L__BB0_9:
	.pragma "nounroll";
	mul.wide.u32 	%rd16, %r185, 4;
	add.s64 	%rd17, %rd2, %rd16;
	ld.global.u32 	%r98, [%rd17];
	shl.b32 	%r99, %r185, 2;
	add.s32 	%r101, %r100, %r99;
	st.shared.u32 	[%r101], %r98;
	ld.global.u32 	%r102, [%rd17+4];
	st.shared.u32 	[%r101+4], %r102;
	ld.global.u32 	%r103, [%rd17+8];
	st.shared.u32 	[%r101+8], %r103;
	ld.global.u32 	%r104, [%rd17+12];
	st.shared.u32 	[%r101+12], %r104;
	ld.global.u32 	%r105, [%rd17+16];
	st.shared.u32 	[%r101+16], %r105;
	ld.global.u32 	%r106, [%rd17+20];
	st.shared.u32 	[%r101+20], %r106;
	ld.global.u32 	%r107, [%rd17+24];
	st.shared.u32 	[%r101+24], %r107;
	ld.global.u32 	%r108, [%rd17+28];
	st.shared.u32 	[%r101+28], %r108;
	ld.global.u32 	%r109, [%rd17+32];
	st.shared.u32 	[%r101+32], %r109;
	ld.global.u32 	%r110, [%rd17+36];
	st.shared.u32 	[%r101+36], %r110;
	ld.global.u32 	%r111, [%rd17+40];
	st.shared.u32 	[%r101+40], %r111;
	ld.global.u32 	%r112, [%rd17+44];
	st.shared.u32 	[%r101+44], %r112;
	ld.global.u32 	%r113, [%rd17+48];
	st.shared.u32 	[%r101+48], %r113;
	ld.global.u32 	%r114, [%rd17+52];
	st.shared.u32 	[%r101+52], %r114;
	ld.global.u32 	%r115, [%rd17+56];
	st.shared.u32 	[%r101+56], %r115;
	ld.global.u32 	%r116, [%rd17+60];
	st.shared.u32 	[%r101+60], %r116;
	add.s32 	%r185, %r185, 16;
	setp.ne.s32 	%p12, %r185, %r186;
	@%p12 bra 	$L__BB0_9;
$L__BB0_10:
	setp.eq.s32 	%p13, %r12, 0;
	@%p13 bra 	$L__BB0_19;
	and.b32  	%r19, %r75, 7;
	setp.lt.u32 	%p14, %r12, 8;
	@%p14 bra 	$L__BB0_13;
	mul.wide.u32 	%rd18, %r186, 4;
	add.s64 	%rd19, %rd2, %rd18;
	ld.global.u32 	%r117, [%rd19];
	shl.b32 	%r118, %r186, 2;
	mov.u32 	%r119, _ZZ9kernel_n4iiiiiiPfiPiS_S_S0_E14shared_nearest;
	add.s32 	%r120, %r119, %r118;
	st.shared.u32 	[%r120], %r117;
	ld.global.u32 	%r121, [%rd19+4];
	st.shared.u32 	[%r120+4], %r121;
	ld.global.u32 	%r122, [%rd19+8];
	st.shared.u32 	[%r120+8], %r122;
	ld.global.u32 	%r123, [%rd19+12];
	st.shared.u32 	[%r120+12], %r123;
	ld.global.u32 	%r124, [%rd19+16];
	st.shared.u32 	[%r120+16], %r124;
	ld.global.u32 	%r125, [%rd19+20];
	st.shared.u32 	[%r120+20], %r125;
	ld.global.u32 	%r126, [%rd19+24];
	st.shared.u32 	[%r120+24], %r126;
	ld.global.u32 	%r127, [%rd19+28];
	st.shared.u32 	[%r120+28], %r127;
	add.s32 	%r186, %r186, 8;
$L__BB0_13:
	setp.eq.s32 	%p15, %r19, 0;
	@%p15 bra 	$L__BB0_19;
	and.b32  	%r22, %r75, 3;
	setp.lt.u32 	%p16, %r19, 4;
	@%p16 bra 	$L__BB0_16;
	mul.wide.u32 	%rd20, %r186, 4;
	add.s64 	%rd21, %rd2, %rd20;
	ld.global.u32 	%r128, [%rd21];
	shl.b32 	%r129, %r186, 2;
	mov.u32 	%r130, _ZZ9kernel_n4iiiiiiPfiPiS_S_S0_E14shared_nearest;
	add.s32 	%r131, %r130, %r129;
	st.shared.u32 	[%r131], %r128;
	ld.global.u32 	%r132, [%rd21+4];
	st.shared.u32 	[%r131+4], %r132;
	ld.global.u32 	%r133, [%rd21+8];
	st.shared.u32 	[%r131+8], %r133;
	ld.global.u32 	%r134, [%rd21+12];
	st.shared.u32 	[%r131+12], %r134;
	add.s32 	%r186, %r186, 4;
$L__BB0_16:
	setp.eq.s32 	%p17, %r22, 0;
	@%p17 bra 	$L__BB0_19;
	mov.b32 	%r190, 0;
	mov.u32 	%r138, _ZZ9kernel_n4iiiiiiPfiPiS_S_S0_E14shared_nearest;
$L__BB0_18:
	.pragma "nounroll";
	mul.wide.u32 	%rd22, %r186, 4;
	add.s64 	%rd23, %rd2, %rd22;
	ld.global.u32 	%r136, [%rd23];
	shl.b32 	%r137, %r186, 2;
	add.s32 	%r139, %r138, %r137;
	st.shared.u32 	[%r139], %r136;
	add.s32 	%r186, %r186, 1;
	add.s32 	%r190, %r190, 1;
	setp.ne.s32 	%p18, %r190, %r22;
	@%p18 bra 	$L__BB0_18;
$L__BB0_19:
	setp.lt.s32 	%p19, %r75, 1;
	bar.sync 	0;
	// begin inline asm
	mov.u64 	%rd24, %clock64;
	// end inline asm
	// begin inline asm
	mov.u64 	%rd25, %clock64;
	// end inline asm
	setp.lt.s32 	%p20, %r1, %r73;
	setp.lt.s32 	%p21, %r2, %r74;
	and.pred  	%p22, %p20, %p21;
	setp.lt.s32 	%p23, %r3, %r78;
	and.pred  	%p1, %p22, %p23;
	not.pred 	%p24, %p1;
	mov.f32 	%f100, 0f00000000;
	or.pred  	%p25, %p24, %p19;
	@%p25 bra 	$L__BB0_50;
	mul.lo.s32 	%r29, %r75, %r1;
	mul.lo.s32 	%r30, %r75, %r2;
	add.s32 	%r31, %r76, -1;
	add.s32 	%r32, %r77, -1;
	and.b32  	%r33, %r75, 1;
	and.b32  	%r34, %r75, 2147483646;
	neg.s32 	%r35, %r34;
	shl.b32 	%r36, %r77, 1;
	mov.f32 	%f100, 0f00000000;
	mov.b32 	%r191, 0;
	cvt.s64.s32 	%rd33, %r30;
$L__BB0_21:
	setp.eq.s32 	%p26, %r75, 1;
	shl.b32 	%r142, %r191, 2;
	mov.u32 	%r143, _ZZ9kernel_n4iiiiiiPfiPiS_S_S0_E14shared_nearest;
	add.s32 	%r144, %r143, %r142;
	ld.shared.u32 	%r145, [%r144];
	shl.b32 	%r146, %r191, 3;
	mov.u32 	%r147, _ZZ9kernel_n4iiiiiiPfiPiS_S_S0_E8shared_w;
	add.s32 	%r148, %r147, %r146;
	ld.shared.f32 	%f2, [%r148];
	ld.shared.f32 	%f3, [%r148+4];
	add.s32 	%r38, %r191, %r29;
	setp.gt.s32 	%p27, %r38, 0;
	setp.lt.s32 	%p28, %r38, %r31;
	and.pred  	%p2, %p27, %p28;
	mul.lo.s32 	%r39, %r38, %r77;
	add.s32 	%r40, %r145, %r1;
	setp.gt.s32 	%p29, %r40, -1;
	setp.lt.s32 	%p30, %r40, %r73;
	and.pred  	%p3, %p29, %p30;
	mov.b32 	%r199, 0;
	@%p26 bra 	$L__BB0_40;
	shl.b32 	%r152, %r30, 1;
	mad.lo.s32 	%r193, %r36, %r38, %r152;
	add.s32 	%r192, %r30, %r39;
	add.s32 	%r196, %r147, 8;
	add.s32 	%r195, %r143, 4;
	mov.b32 	%r197, 1;
	not.pred 	%p32, %p2;
	cvt.s64.s32 	%rd32, %r39;
	mov.u32 	%r194, %r30;
	mov.u32 	%r198, %r35;
$L__BB0_23:
	setp.lt.s32 	%p31, %r194, 1;
	or.pred  	%p33, %p32, %p31;
	setp.ge.s32 	%p34, %r194, %r32;
	or.pred  	%p35, %p33, %p34;
	@%p35 bra 	$L__BB0_31;
	mul.wide.s32 	%rd26, %r193, 4;
	add.s64 	%rd27, %rd4, %rd26;
	ld.global.u32 	%r50, [%rd27];
	ld.global.u32 	%r155, [%rd27+4];
	add.s32 	%r51, %r155, 9;
	max.s32 	%r157, %r50, %r51;
	setp.ge.s32 	%p36, %r157, %r78;
	@%p36 bra 	$L__BB0_31;
	ld.shared.u32 	%r52, [%r195+-4];
	ld.shared.f32 	%f5, [%r196+-8];
	ld.shared.f32 	%f6, [%r196+-4];
	mul.wide.s32 	%rd28, %r192, 4;
	add.s64 	%rd29, %rd3, %rd28;
	ld.global.f32 	%f7, [%rd29];
	setp.eq.s32 	%p37, %r3, %r50;
	mul.f32 	%f8, %f2, %f7;
	fma.rn.f32 	%f49, %f5, %f8, %f100;
	selp.f32 	%f50, %f49, %f100, %p37;
	setp.eq.s32 	%p38, %r3, %r51;
	fma.rn.f32 	%f51, %f5, %f8, %f50;
	selp.f32 	%f100, %f51, %f50, %p38;
	not.pred 	%p39, %p3;
	@%p39 bra 	$L__BB0_27;
	mul.f32 	%f52, %f3, %f7;
	fma.rn.f32 	%f53, %f5, %f52, %f100;
	selp.f32 	%f54, %f53, %f100, %p37;
	fma.rn.f32 	%f55, %f5, %f52, %f54;
	selp.f32 	%f100, %f55, %f54, %p38;
$L__BB0_27:
	add.s32 	%r53, %r52, %r2;
	setp.lt.s32 	%p42, %r53, 0;
	setp.ge.s32 	%p43, %r53, %r74;
	or.pred  	%p44, %p42, %p43;
	@%p44 bra 	$L__BB0_29;
	setp.eq.s32 	%p45, %r3, %r51;
	setp.eq.s32 	%p46, %r3, %r50;
	fma.rn.f32 	%f56, %f6, %f8, %f100;
	selp.f32 	%f57, %f56, %f100, %p46;
	fma.rn.f32 	%f58, %f6, %f8, %f57;
	selp.f32 	%f100, %f58, %f57, %p45;
$L__BB0_29:
	setp.ge.s32 	%p47, %r53, %r74;
	setp.ge.s32 	%p48, %r40, %r73;
	or.b32  	%r158, %r53, %r40;
	setp.lt.s32 	%p49, %r158, 0;
	or.pred  	%p50, %p48, %p47;
	or.pred  	%p51, %p50, %p49;
	@%p51 bra 	$L__BB0_31;
	setp.eq.s32 	%p52, %r3, %r51;
	setp.eq.s32 	%p53, %r3, %r50;
	mul.f32 	%f59, %f3, %f7;
	fma.rn.f32 	%f60, %f6, %f59, %f100;
	selp.f32 	%f61, %f60, %f100, %p53;
	fma.rn.f32 	%f62, %f6, %f59, %f61;
	selp.f32 	%f100, %f62, %f61, %p52;
$L__BB0_31:
	add.s32 	%r159, %r194, 1;
	setp.gt.u32 	%p54, %r194, 2147483646;
	or.pred  	%p56, %p32, %p54;
	setp.ge.s32 	%p57, %r159, %r32;
	or.pred  	%p58, %p56, %p57;
	@%p58 bra 	$L__BB0_39;
	add.s32 	%r160, %r193, 2;
	mul.wide.s32 	%rd30, %r160, 4;
	add.s64 	%rd31, %rd4, %rd30;
	ld.global.u32 	%r54, [%rd31];
	ld.global.u32 	%r161, [%rd31+4];
	add.s32 	%r55, %r161, 9;
	max.s32 	%r163, %r54, %r55;
	setp.ge.s32 	%p59, %r163, %r78;
	@%p59 bra 	$L__BB0_39;
	ld.shared.u32 	%r56, [%r195];
	ld.shared.f32 	%f16, [%r196];
	ld.shared.f32 	%f17, [%r196+4];
	add.s32 	%r164, %r197, -1;
	cvt.s64.s32 	%rd34, %r164;
	add.s64 	%rd35, %rd34, %rd33;
	add.s64 	%rd36, %rd35, %rd32;
	shl.b64 	%rd37, %rd36, 2;
	add.s64 	%rd38, %rd3, %rd37;
	ld.global.f32 	%f18, [%rd38+4];
	setp.eq.s32 	%p60, %r3, %r54;
	mul.f32 	%f19, %f2, %f18;
	fma.rn.f32 	%f63, %f16, %f19, %f100;
	selp.f32 	%f64, %f63, %f100, %p60;
	setp.eq.s32 	%p61, %r3, %r55;
	fma.rn.f32 	%f65, %f16, %f19, %f64;
	selp.f32 	%f100, %f65, %f64, %p61;
	not.pred 	%p62, %p3;
	@%p62 bra 	$L__BB0_35;
	mul.f32 	%f66, %f3, %f18;
	fma.rn.f32 	%f67, %f16, %f66, %f100;
	selp.f32 	%f68, %f67, %f100, %p60;
	fma.rn.f32 	%f69, %f16, %f66, %f68;
	selp.f32 	%f100, %f69, %f68, %p61;
$L__BB0_35:
	add.s32 	%r57, %r56, %r2;
	setp.lt.s32 	%p65, %r57, 0;
	setp.ge.s32 	%p66, %r57, %r74;
	or.pred  	%p67, %p65, %p66;
	@%p67 bra 	$L__BB0_37;
	setp.eq.s32 	%p68, %r3, %r55;
	setp.eq.s32 	%p69, %r3, %r54;
	fma.rn.f32 	%f70, %f17, %f19, %f100;
	selp.f32 	%f71, %f70, %f100, %p69;
	fma.rn.f32 	%f72, %f17, %f19, %f71;
	selp.f32 	%f100, %f72, %f71, %p68;
$L__BB0_37:
	setp.ge.s32 	%p70, %r57, %r74;
	setp.ge.s32 	%p71, %r40, %r73;
	or.b32  	%r165, %r57, %r40;
	setp.lt.s32 	%p72, %r165, 0;
	or.pred  	%p73, %p71, %p70;
	or.pred  	%p74, %p73, %p72;
	@%p74 bra 	$L__BB0_39;
	setp.eq.s32 	%p75, %r3, %r55;
	setp.eq.s32 	%p76, %r3, %r54;
	mul.f32 	%f73, %f3, %f18;
	fma.rn.f32 	%f74, %f17, %f73, %f100;
	selp.f32 	%f75, %f74, %f100, %p76;
	fma.rn.f32 	%f76, %f17, %f73, %f75;
	selp.f32 	%f100, %f76, %f75, %p75;
$L__BB0_39:
	add.s32 	%r198, %r198, 2;
	add.s32 	%r197, %r197, 2;
	add.s32 	%r196, %r196, 16;
	add.s32 	%r195, %r195, 8;
	add.s32 	%r194, %r194, 2;
	add.s32 	%r193, %r193, 4;
	add.s32 	%r192, %r192, 2;
	setp.ne.s32 	%p77, %r198, 0;
	mov.u32 	%r199, %r34;
	@%p77 bra 	$L__BB0_23;
$L__BB0_40:
	setp.eq.s32 	%p78, %r33, 0;
	@%p78 bra 	$L__BB0_49;
	add.s32 	%r66, %r199, %r30;
	setp.lt.s32 	%p79, %r66, 1;
	not.pred 	%p80, %p2;
	or.pred  	%p81, %p80, %p79;
	setp.ge.s32 	%p82, %r66, %r32;
	or.pred  	%p83, %p81, %p82;
	@%p83 bra 	$L__BB0_49;
	add.s32 	%r67, %r66, %r39;
	shl.b32 	%r167, %r67, 1;
	mul.wide.s32 	%rd39, %r167, 4;
	add.s64 	%rd40, %rd4, %rd39;
	ld.global.u32 	%r68, [%rd40];
	ld.global.u32 	%r168, [%rd40+4];
	add.s32 	%r69, %r168, 9;
	max.s32 	%r170, %r68, %r69;
	setp.ge.s32 	%p84, %r170, %r78;
	@%p84 bra 	$L__BB0_49;
	shl.b32 	%r171, %r199, 2;
	mov.u32 	%r172, _ZZ9kernel_n4iiiiiiPfiPiS_S_S0_E14shared_nearest;
	add.s32 	%r173, %r172, %r171;
	ld.shared.u32 	%r70, [%r173];
	shl.b32 	%r174, %r199, 3;
	mov.u32 	%r175, _ZZ9kernel_n4iiiiiiPfiPiS_S_S0_E8shared_w;
	add.s32 	%r176, %r175, %r174;
	ld.shared.f32 	%f29, [%r176];
	ld.shared.f32 	%f30, [%r176+4];
	mul.wide.s32 	%rd41, %r67, 4;
	add.s64 	%rd42, %rd3, %rd41;
	ld.global.f32 	%f31, [%rd42];
	setp.eq.s32 	%p85, %r3, %r68;
	mul.f32 	%f32, %f2, %f31;
	fma.rn.f32 	%f77, %f29, %f32, %f100;
	selp.f32 	%f78, %f77, %f100, %p85;
	setp.eq.s32 	%p86, %r3, %r69;
	fma.rn.f32 	%f79, %f29, %f32, %f78;
	selp.f32 	%f100, %f79, %f78, %p86;
	not.pred 	%p87, %p3;
	@%p87 bra 	$L__BB0_45;
	mul.f32 	%f80, %f3, %f31;
	fma.rn.f32 	%f81, %f29, %f80, %f100;
	selp.f32 	%f82, %f81, %f100, %p85;
	fma.rn.f32 	%f83, %f29, %f80, %f82;
	selp.f32 	%f100, %f83, %f82, %p86;
$L__BB0_45:
	add.s32 	%r71, %r70, %r2;
	setp.lt.s32 	%p90, %r71, 0;
	setp.ge.s32 	%p91, %r71, %r74;
	or.pred  	%p92, %p90, %p91;
	@%p92 bra 	$L__BB0_47;
	fma.rn.f32 	%f84, %f30, %f32, %f100;
	selp.f32 	%f85, %f84, %f100, %p85;
	fma.rn.f32 	%f86, %f30, %f32, %f85;
	selp.f32 	%f100, %f86, %f85, %p86;
$L__BB0_47:
	setp.ge.s32 	%p96, %r40, %r73;
	or.b32  	%r177, %r71, %r40;
	setp.lt.s32 	%p97, %r177, 0;
	or.pred  	%p98, %p96, %p91;
	or.pred  	%p99, %p98, %p97;
	@%p99 bra 	$L__BB0_49;
	setp.eq.s32 	%p100, %r3, %r69;
	setp.eq.s32 	%p101, %r3, %r68;
	mul.f32 	%f87, %f3, %f31;
	fma.rn.f32 	%f88, %f30, %f87, %f100;
	selp.f32 	%f89, %f88, %f100, %p101;
	fma.rn.f32 	%f90, %f30, %f87, %f89;
	selp.f32 	%f100, %f90, %f89, %p100;
$L__BB0_49:
	add.s32 	%r191, %r191, 1;
	setp.ne.s32 	%p102, %r191, %r75;
	@%p102 bra 	$L__BB0_21;
$L__BB0_50:
	bar.sync 	0;
	// begin inline asm
	mov.u64 	%rd43, %clock64;
	// end inline asm
	// begin inline asm
	mov.u64 	%rd44, %clock64;
	// end inline asm
	@%p24 bra 	$L__BB0_52;
	ld.param.u64 	%rd50, [_Z9kernel_n4iiiiiiPfiPiS_S_S0__param_6];
	mul.lo.s32 	%r178, %r75, %r75;
	cvt.rn.f32.u32 	%f91, %r178;
	div.rn.f32 	%f92, %f100, %f91;
	mad.lo.s32 	%r179, %r78, %r2, %r3;
	mad.lo.s32 	%r180, %r79, %r1, %r179;
	cvta.to.global.u64 	%rd45, %rd50;
	mul.wide.s32 	%rd46, %r180, 4;
	add.s64 	%rd47, %rd45, %rd46;
	st.global.f32 	[%rd47], %f92;
$L__BB0_52:
	// begin inline asm
	mov.u64 	%rd48, %clock64;
	// end inline asm
	// begin inline asm
	mov.u64 	%rd49, %clock64;
	// end inline asm
	ret;

}


// ===== COMPILED SASS (sm_100) =====

	.target	sm_100

	.elftype	@"ET_EXEC"


//--------------------- .note.nv.tkinfo           --------------------------
	.section	.note.nv.tkinfo,"",@"SHT_NOTE"
	.sectionflags	@"SHF_NOTE_NV_TKINFO"
	.tkinfo
        /*0018*/ 	.word	0x00000002
        /*0030*/ 	.string	""
        /*0030*/ 	.string	"ptxas"
        /*0030*/ 	.string	"Cuda compilation tools, release 13.0, V13.0.88"
        /*0030*/ 	.string	"Build cuda_13.0.r13.0/compiler.36424714_0"
        /*0030*/ 	.string	"-arch sm_100 -m 64 "



//--------------------- .note.nv.cuinfo           --------------------------
	.section	.note.nv.cuinfo,"",@"SHT_NOTE"
	.sectionflags	@"SHF_NOTE_NV_CUINFO"
        /*0018*/ 	.short	0x0002
        /*001a*/ 	.short	0x0064
        /*001c*/ 	.short	0x0082
	.zero		2


//--------------------- .nv.info                  --------------------------
	.section	.nv.info,"",@"SHT_CUDA_INFO"
	.align	4


	//----- nvinfo : EIATTR_REGCOUNT
	.align		4
        /*0000*/ 	.byte	0x04, 0x2f
        /*0002*/ 	.short	(.L_1 - .L_0)
	.align		4
.L_0:
        /*0004*/ 	.word	index@(_Z9kernel_n4iiiiiiPfiPiS_S_S0_)
        /*0008*/ 	.word	0x0000001e


	//----- nvinfo : EIATTR_FRAME_SIZE
	.align		4
.L_1:
        /*000c*/ 	.byte	0x04, 0x11
        /*000e*/ 	.short	(.L_3 - .L_2)
	.align		4
.L_2:
        /*0010*/ 	.word	index@($__internal_0_$__cuda_sm3x_div_rn_noftz_f32_slowpath)
        /*0014*/ 	.word	0x00000000


	//----- nvinfo : EIATTR_FRAME_SIZE
	.align		4
.L_3:
        /*0018*/ 	.byte	0x04, 0x11
        /*001a*/ 	.short	(.L_5 - .L_4)
	.align		4
.L_4:
        /*001c*/ 	.word	index@(_Z9kernel_n4iiiiiiPfiPiS_S_S0_)
        /*0020*/ 	.word	0x00000000


	//----- nvinfo : EIATTR_MIN_STACK_SIZE
	.align		4
.L_5:
        /*0024*/ 	.byte	0x04, 0x12
        /*0026*/ 	.short	(.L_7 - .L_6)
	.align		4
.L_6:
        /*0028*/ 	.word	index@(_Z9kernel_n4iiiiiiPfiPiS_S_S0_)
        /*002c*/ 	.word	0x00000000
.L_7:


//--------------------- .nv.compat                --------------------------
	.section	.nv.compat,"",@"SHT_CUDA_COMPAT_INFO"
	.align	4
        /*0000*/ 	.byte	0x02, 0x09, 0x00, 0x00, 0x02, 0x02, 0x01, 0x00, 0x02, 0x05, 0x05, 0x00, 0x03, 0x07, 0x01, 0x01
        /*0010*/ 	.byte	0x02, 0x03, 0x00, 0x00, 0x02, 0x06, 0x01, 0x00, 0x04, 0x0b, 0x08, 0x00, 0x01, 0x00, 0x00, 0x00
        /*0020*/ 	.byte	0x00, 0x00, 0x00, 0x00


//--------------------- .nv.info._Z9kernel_n4iiiiiiPfiPiS_S_S0_ --------------------------
	.section	.nv.info._Z9kernel_n4iiiiiiPfiPiS_S_S0_,"",@"SHT_CUDA_INFO"
	.sectionflags	@""
	.align	4


	//----- nvinfo : EIATTR_CUDA_API_VERSION
	.align		4
        /*0000*/ 	.byte	0x04, 0x37
        /*0002*/ 	.short	(.L_9 - .L_8)
.L_8:
        /*0004*/ 	.word	0x00000082


	//----- nvinfo : EIATTR_KPARAM_INFO
	.align		4
.L_9:
        /*0008*/ 	.byte	0x04, 0x17
        /*000a*/ 	.short	(.L_11 - .L_10)
.L_10:
        /*000c*/ 	.word	0x00000000
        /*0010*/ 	.short	0x000b
        /*0012*/ 	.short	0x0040
        /*0014*/ 	.byte	0x00, 0xf5, 0x21, 0x00


	//----- nvinfo : EIATTR_KPARAM_INFO
	.align		4
.L_11:
        /*0018*/ 	.byte	0x04, 0x17
        /*001a*/ 	.short	(.L_13 - .L_12)
.L_12:
        /*001c*/ 	.word	0x00000000
        /*0020*/ 	.short	0x000a
        /*0022*/ 	.short	0x0038
        /*0024*/ 	.byte	0x00, 0xf5, 0x21, 0x00


	//----- nvinfo : EIATTR_KPARAM_INFO
	.align		4
.L_13:
        /*0028*/ 	.byte	0x04, 0x17
        /*002a*/ 	.short	(.L_15 - .L_14)
.L_14:
        /*002c*/ 	.word	0x00000000
        /*0030*/ 	.short	0x0009
        /*0032*/ 	.short	0x0030
        /*0034*/ 	.byte	0x00, 0xf5, 0x21, 0x00


	//----- nvinfo : EIATTR_KPARAM_INFO
	.align		4
.L_15:
        /*0038*/ 	.byte	0x04, 0x17
        /*003a*/ 	.short	(.L_17 - .L_16)
.L_16:
        /*003c*/ 	.word	0x00000000
        /*0040*/ 	.short	0x0008
        /*0042*/ 	.short	0x0028
        /*0044*/ 	.byte	0x00, 0xf5, 0x21, 0x00


	//----- nvinfo : EIATTR_KPARAM_INFO
	.align		4
.L_17:
        /*0048*/ 	.byte	0x04, 0x17
        /*004a*/ 	.short	(.L_19 - .L_18)
.L_18:
        /*004c*/ 	.word	0x00000000
        /*0050*/ 	.short	0x0007
        /*0052*/ 	.short	0x0020
        /*0054*/ 	.byte	0x00, 0xf0, 0x11, 0x00


	//----- nvinfo : EIATTR_KPARAM_INFO
	.align		4
.L_19:
        /*0058*/ 	.byte	0x04, 0x17
        /*005a*/ 	.short	(.L_21 - .L_20)
.L_20:
        /*005c*/ 	.word	0x00000000
        /*0060*/ 	.short	0x0006
        /*0062*/ 	.short	0x0018
        /*0064*/ 	.byte	0x00, 0xf5, 0x21, 0x00


	//----- nvinfo : EIATTR_KPARAM_INFO
	.align		4
.L_21:
        /*0068*/ 	.byte	0x04, 0x17
        /*006a*/ 	.short	(.L_23 - .L_22)
.L_22:
        /*006c*/ 	.word	0x00000000
        /*0070*/ 	.short	0x0005
        /*0072*/ 	.short	0x0014
        /*0074*/ 	.byte	0x00, 0xf0, 0x11, 0x00


	//----- nvinfo : EIATTR_KPARAM_INFO
	.align		4
.L_23:
        /*0078*/ 	.byte	0x04, 0x17
        /*007a*/ 	.short	(.L_25 - .L_24)
.L_24:
        /*007c*/ 	.word	0x00000000
        /*0080*/ 	.short	0x0004
        /*0082*/ 	.short	0x0010
        /*0084*/ 	.byte	0x00, 0xf0, 0x11, 0x00


	//----- nvinfo : EIATTR_KPARAM_INFO
	.align		4
.L_25:
        /*0088*/ 	.byte	0x04, 0x17
        /*008a*/ 	.short	(.L_27 - .L_26)
.L_26:
        /*008c*/ 	.word	0x00000000
        /*0090*/ 	.short	0x0003
        /*0092*/ 	.short	0x000c
        /*0094*/ 	.byte	0x00, 0xf0, 0x11, 0x00


	//----- nvinfo : EIATTR_KPARAM_INFO
	.align		4
.L_27:
        /*0098*/ 	.byte	0x04, 0x17
        /*009a*/ 	.short	(.L_29 - .L_28)
.L_28:
        /*009c*/ 	.word	0x00000000
        /*00a0*/ 	.short	0x0002
        /*00a2*/ 	.short	0x0008
        /*00a4*/ 	.byte	0x00, 0xf0, 0x11, 0x00


	//----- nvinfo : EIATTR_KPARAM_INFO
	.align		4
.L_29:
        /*00a8*/ 	.byte	0x04, 0x17
        /*00aa*/ 	.short	(.L_31 - .L_30)
.L_30:
        /*00ac*/ 	.word	0x00000000
        /*00b0*/ 	.short	0x0001
        /*00b2*/ 	.short	0x0004
        /*00b4*/ 	.byte	0x00, 0xf0, 0x11, 0x00


	//----- nvinfo : EIATTR_KPARAM_INFO
	.align		4
.L_31:
        /*00b8*/ 	.byte	0x04, 0x17
        /*00ba*/ 	.short	(.L_33 - .L_32)
.L_32:
        /*00bc*/ 	.word	0x00000000
        /*00c0*/ 	.short	0x0000
        /*00c2*/ 	.short	0x0000
        /*00c4*/ 	.byte	0x00, 0xf0, 0x11, 0x00


	//----- nvinfo : EIATTR_SPARSE_MMA_MASK
	.align		4
.L_33:
        /*00c8*/ 	.byte	0x03, 0x50
        /*00ca*/ 	.short	0x0000


	//----- nvinfo : EIATTR_MAXREG_COUNT
	.align		4
        /*00cc*/ 	.byte	0x03, 0x1b
        /*00ce*/ 	.short	0x00ff


	//----- nvinfo : EIATTR_NUM_BARRIERS
	.align		4
        /*00d0*/ 	.byte	0x02, 0x4c
        /*00d2*/ 	.byte	0x01
	.zero		1


	//----- nvinfo : EIATTR_MERCURY_ISA_VERSION
	.align		4
        /*00d4*/ 	.byte	0x03, 0x5f
        /*00d6*/ 	.short	0x0101


	//----- nvinfo : EIATTR_VRC_CTA_INIT_COUNT
	.align		4
        /*00d8*/ 	.byte	0x02, 0x4a
	.zero		1
	.zero		1


	//----- nvinfo : EIATTR_EXIT_INSTR_OFFSETS
	.align		4
        /*00dc*/ 	.byte	0x04, 0x1c
        /*00de*/ 	.short	(.L_35 - .L_34)


	//   ....[0]....
.L_34:
        /*00e0*/ 	.word	0x000017c0


	//   ....[1]....
        /*00e4*/ 	.word	0x00001940


	//----- nvinfo : EIATTR_CRS_STACK_SIZE
	.align		4
.L_35:
        /*00e8*/ 	.byte	0x04, 0x1e
        /*00ea*/ 	.short	(.L_37 - .L_36)
.L_36:
        /*00ec*/ 	.word	0x00000000


	//----- nvinfo : EIATTR_CBANK_PARAM_SIZE
	.align		4
.L_37:
        /*00f0*/ 	.byte	0x03, 0x19
        /*00f2*/ 	.short	0x0048


	//----- nvinfo : EIATTR_PARAM_CBANK
	.align		4
        /*00f4*/ 	.byte	0x04, 0x0a
        /*00f6*/ 	.short	(.L_39 - .L_38)
	.align		4
.L_38:
        /*00f8*/ 	.word	index@(.nv.constant0._Z9kernel_n4iiiiiiPfiPiS_S_S0_)
        /*00fc*/ 	.short	0x0380
        /*00fe*/ 	.short	0x0048


	//----- nvinfo : EIATTR_SW_WAR
	.align		4
.L_39:
        /*0100*/ 	.byte	0x04, 0x36
        /*0102*/ 	.short	(.L_41 - .L_40)
.L_40:
        /*0104*/ 	.word	0x00000008
.L_41:


//--------------------- .nv.callgraph             --------------------------
	.section	.nv.callgraph,"",@"SHT_CUDA_CALLGRAPH"
	.align	4
	.sectionentsize	8
	.align		4
        /*0000*/ 	.word	0x00000000
	.align		4
        /*0004*/ 	.word	0xffffffff
	.align		4
        /*0008*/ 	.word	0x00000000
	.align		4
        /*000c*/ 	.word	0xfffffffe
	.align		4
        /*0010*/ 	.word	0x00000000
	.align		4
        /*0014*/ 	.word	0xfffffffd
	.align		4
        /*0018*/ 	.word	0x00000000
	.align		4
        /*001c*/ 	.word	0xfffffffc


//--------------------- .text._Z9kernel_n4iiiiiiPfiPiS_S_S0_ --------------------------
	.section	.text._Z9kernel_n4iiiiiiPfiPiS_S_S0_,"ax",@progbits
	.align	128
        .global         _Z9kernel_n4iiiiiiPfiPiS_S_S0_
        .type           _Z9kernel_n4iiiiiiPfiPiS_S_S0_,@function
        .size           _Z9kernel_n4iiiiiiPfiPiS_S_S0_,(.L_x_36 - _Z9kernel_n4iiiiiiPfiPiS_S_S0_)
        .other          _Z9kernel_n4iiiiiiPfiPiS_S_S0_,@"STO_CUDA_ENTRY STV_DEFAULT"
_Z9kernel_n4iiiiiiPfiPiS_S_S0_:
.text._Z9kernel_n4iiiiiiPfiPiS_S_S0_:
[----:B------:R-:W-:Y:S01]  /*0000*/  LDC R1, c[0x0][0x37c] ;  /* 0x0000df00ff017b82 */ /* 0x000fe20000000800 */
[----:B------:R-:W0:Y:S01]  /*0010*/  S2R R0, SR_TID.Y ;  /* 0x0000000000007919 */ /* 0x000e220000002200 */
[----:B------:R-:W1:Y:S01]  /*0020*/  LDCU UR4, c[0x0][0x388] ;  /* 0x00007100ff0477ac */ /* 0x000e620008000800 */
[----:B------:R-:W-:Y:S01]  /*0030*/  BSSY.RECONVERGENT B0, `(.L_x_0) ;  /* 0x0000097000007945 */ /* 0x000fe20003800200 */
[----:B------:R-:W0:Y:S01]  /*0040*/  S2R R5, SR_TID.X ;  /* 0x0000000000057919 */ /* 0x000e220000002100 */
[----:B------:R-:W2:Y:S01]  /*0050*/  LDCU.64 UR8, c[0x0][0x358] ;  /* 0x00006b00ff0877ac */ /* 0x000ea20008000a00 */
[----:B------:R-:W0:Y:S01]  /*0060*/  S2R R3, SR_TID.Z ;  /* 0x0000000000037919 */ /* 0x000e220000002300 */
[----:B------:R-:W3:Y:S01]  /*0070*/  S2R R2, SR_CTAID.Y ;  /* 0x0000000000027919 */ /* 0x000ee20000002600 */
[----:B------:R-:W4:Y:S01]  /*0080*/  S2R R4, SR_CTAID.X ;  /* 0x0000000000047919 */ /* 0x000f220000002500 */
[----:B-1----:R-:W-:Y:S01]  /*0090*/  IMAD.U32 R21, RZ, RZ, UR4 ;  /* 0x00000004ff157e24 */ /* 0x002fe2000f8e00ff */
[----:B0-----:R-:W-:-:S04]  /*00a0*/  LOP3.LUT P0, RZ, R3, R5, R0, 0xfe, !PT ;  /* 0x0000000503ff7212 */ /* 0x001fc8000780fe00 */
[----:B------:R-:W-:Y:S01]  /*00b0*/  ISETP.LT.OR P0, PT, R21, 0x1, P0 ;  /* 0x000000011500780c */ /* 0x000fe20000701670 */
[----:B---3--:R-:W-:Y:S02]  /*00c0*/  IMAD R2, R2, 0x6, R0 ;  /* 0x0000000602027824 */ /* 0x008fe400078e0200 */
[----:B----4-:R-:W-:-:S10]  /*00d0*/  IMAD R0, R4, 0x6, R5 ;  /* 0x0000000604007824 */ /* 0x010fd400078e0205 */
[----:B--2---:R-:W-:Y:S05]  /*00e0*/  @P0 BRA `(.L_x_1) ;  /* 0x00000008002c0947 */ /* 0x004fea0003800000 */
[C---:B------:R-:W-:Y:S01]  /*00f0*/  IMAD.SHL.U32 R5, R21.reuse, 0x2, RZ ;  /* 0x0000000215057824 */ /* 0x040fe200078e00ff */
[C---:B------:R-:W-:Y:S01]  /*0100*/  LOP3.LUT R24, R21.reuse, 0xf, RZ, 0xc0, !PT ;  /* 0x0000000f15187812 */ /* 0x040fe200078ec0ff */
[----:B------:R-:W-:Y:S01]  /*0110*/  IMAD.MOV.U32 R8, RZ, RZ, RZ ;  /* 0x000000ffff087224 */ /* 0x000fe200078e00ff */
[----:B------:R-:W-:Y:S02]  /*0120*/  ISETP.GE.U32.AND P2, PT, R21, 0x10, PT ;  /* 0x000000101500780c */ /* 0x000fe40003f46070 */
[C---:B------:R-:W-:Y:S02]  /*0130*/  ISETP.GE.AND P0, PT, R5.reuse, 0x4, PT ;  /* 0x000000040500780c */ /* 0x040fe40003f06270 */
[----:B------:R-:W-:Y:S02]  /*0140*/  VIMNMX R4, PT, PT, R5, 0x1, !PT ;  /* 0x0000000105047848 */ /* 0x000fe40007fe0100 */
[----:B------:R-:W-:Y:S02]  /*0150*/  ISETP.NE.AND P3, PT, R24, RZ, PT ;  /* 0x000000ff1800720c */ /* 0x000fe40003f65270 */
[----:B------:R-:W-:-:S04]  /*0160*/  LOP3.LUT R14, R4, 0x3, RZ, 0xc0, !PT ;  /* 0x00000003040e7812 */ /* 0x000fc800078ec0ff */
[----:B------:R-:W-:-:S03]  /*0170*/  ISETP.NE.AND P1, PT, R14, RZ, PT ;  /* 0x000000ff0e00720c */ /* 0x000fc60003f25270 */
[----:B------:R-:W-:Y:S10]  /*0180*/  @!P0 BRA `(.L_x_2) ;  /* 0x0000000000408947 */ /* 0x000ff40003800000 */
[----:B------:R-:W0:Y:S01]  /*0190*/  S2R R12, SR_CgaCtaId ;  /* 0x00000000000c7919 */ /* 0x000e220000008800 */
[----:B------:R-:W-:Y:S01]  /*01a0*/  MOV R5, 0x400 ;  /* 0x0000040000057802 */ /* 0x000fe20000000f00 */
[----:B------:R-:W-:Y:S01]  /*01b0*/  IMAD.MOV.U32 R9, RZ, RZ, RZ ;  /* 0x000000ffff097224 */ /* 0x000fe200078e00ff */
[----:B------:R-:W-:Y:S02]  /*01c0*/  LOP3.LUT R8, R4, 0x7ffffffc, RZ, 0xc0, !PT ;  /* 0x7ffffffc04087812 */ /* 0x000fe400078ec0ff */
[----:B0-----:R-:W-:-:S07]  /*01d0*/  LEA R12, R12, R5, 0x18 ;  /* 0x000000050c0c7211 */ /* 0x001fce00078ec0ff */
.L_x_3:
[----:B0-----:R-:W0:Y:S02]  /*01e0*/  LDC.64 R10, c[0x0][0x3b8] ;  /* 0x0000ee00ff0a7b82 */ /* 0x001e240000000a00 */
[----:B0-----:R-:W-:-:S05]  /*01f0*/  IMAD.WIDE.U32 R10, R9, 0x4, R10 ;  /* 0x00000004090a7825 */ /* 0x001fca00078e000a */
[----:B------:R-:W2:Y:S04]  /*0200*/  LDG.E R4, desc[UR8][R10.64] ;  /* 0x000000080a047981 */ /* 0x000ea8000c1e1900 */
[----:B------:R-:W2:Y:S04]  /*0210*/  LDG.E R5, desc[UR8][R10.64+0x4] ;  /* 0x000004080a057981 */ /* 0x000ea8000c1e1900 */
[----:B------:R-:W2:Y:S04]  /*0220*/  LDG.E R6, desc[UR8][R10.64+0x8] ;  /* 0x000008080a067981 */ /* 0x000ea8000c1e1900 */
[----:B------:R-:W2:Y:S01]  /*0230*/  LDG.E R7, desc[UR8][R10.64+0xc] ;  /* 0x00000c080a077981 */ /* 0x000ea2000c1e1900 */
[----:B------:R-:W-:-:S02]  /*0240*/  IMAD R13, R9, 0x4, R12 ;  /* 0x00000004090d7824 */ /* 0x000fc400078e020c */
[----:B------:R-:W-:-:S05]  /*0250*/  VIADD R9, R9, 0x4 ;  /* 0x0000000409097836 */ /* 0x000fca0000000000 */
[----:B------:R-:W-:Y:S01]  /*0260*/  ISETP.NE.AND P0, PT, R9, R8, PT ;  /* 0x000000080900720c */ /* 0x000fe20003f05270 */
[----:B--2---:R0:W-:-:S12]  /*0270*/  STS.128 [R13], R4 ;  /* 0x000000040d007388 */ /* 0x0041d80000000c00 */
[----:B------:R-:W-:Y:S05]  /*0280*/  @P0 BRA `(.L_x_3) ;  /* 0xfffffffc00d40947 */ /* 0x000fea000383ffff */
.L_x_2:
[----:B------:R-:W-:Y:S05]  /*0290*/  @!P1 BRA `(.L_x_4) ;  /* 0x0000000000349947 */ /* 0x000fea0003800000 */
[----:B0-----:R-:W0:Y:S01]  /*02a0*/  S2R R5, SR_CgaCtaId ;  /* 0x0000000000057919 */ /* 0x001e220000008800 */
[----:B------:R-:W1:Y:S01]  /*02b0*/  LDC.64 R6, c[0x0][0x3b8] ;  /* 0x0000ee00ff067b82 */ /* 0x000e620000000a00 */
[----:B------:R-:W-:Y:S01]  /*02c0*/  MOV R4, 0x400 ;  /* 0x0000040000047802 */ /* 0x000fe20000000f00 */
[----:B------:R-:W-:-:S03]  /*02d0*/  UMOV UR4, URZ ;  /* 0x000000ff00047c82 */ /* 0x000fc60008000000 */
[----:B0-----:R-:W-:-:S07]  /*02e0*/  LEA R11, R5, R4, 0x18 ;  /* 0x00000004050b7211 */ /* 0x001fce00078ec0ff */
.L_x_5:
[----:B-12---:R-:W-:-:S06]  /*02f0*/  IMAD.WIDE.U32 R4, R8, 0x4, R6 ;  /* 0x0000000408047825 */ /* 0x006fcc00078e0006 */
[----:B------:R-:W2:Y:S01]  /*0300*/  LDG.E R4, desc[UR8][R4.64] ;  /* 0x0000000804047981 */ /* 0x000ea2000c1e1900 */
[C---:B------:R-:W-:Y:S01]  /*0310*/  IMAD R9, R8.reuse, 0x4, R11 ;  /* 0x0000000408097824 */ /* 0x040fe200078e020b */
[----:B------:R-:W-:Y:S01]  /*0320*/  UIADD3 UR4, UPT, UPT, UR4, 0x1, URZ ;  /* 0x0000000104047890 */ /* 0x000fe2000fffe0ff */
[----:B------:R-:W-:-:S05]  /*0330*/  VIADD R8, R8, 0x1 ;  /* 0x0000000108087836 */ /* 0x000fca0000000000 */
[----:B------:R-:W-:Y:S01]  /*0340*/  ISETP.NE.AND P0, PT, R14, UR4, PT ;  /* 0x000000040e007c0c */ /* 0x000fe2000bf05270 */
[----:B--2---:R2:W-:-:S12]  /*0350*/  STS [R9], R4 ;  /* 0x0000000409007388 */ /* 0x0045d80000000800 */
[----:B------:R-:W-:Y:S05]  /*0360*/  @P0 BRA `(.L_x_5) ;  /* 0xfffffffc00e00947 */ /* 0x000fea000383ffff */
.L_x_4:
[----:B------:R-:W-:Y:S01]  /*0370*/  IMAD.MOV.U32 R20, RZ, RZ, RZ ;  /* 0x000000ffff147224 */ /* 0x000fe200078e00ff */
[----:B------:R-:W-:Y:S06]  /*0380*/  @!P2 BRA `(.L_x_6) ;  /* 0x000000000080a947 */ /* 0x000fec0003800000 */
[----:B------:R-:W1:Y:S01]  /*0390*/  S2UR UR5, SR_CgaCtaId ;  /* 0x00000000000579c3 */ /* 0x000e620000008800 */
[----:B------:R-:W-:Y:S01]  /*03a0*/  UMOV UR4, 0x400 ;  /* 0x0000040000047882 */ /* 0x000fe20000000000 */
[----:B------:R-:W-:Y:S01]  /*03b0*/  LOP3.LUT R20, R21, 0x7ffffff0, RZ, 0xc0, !PT ;  /* 0x7ffffff015147812 */ /* 0x000fe200078ec0ff */
[----:B------:R-:W-:Y:S01]  /*03c0*/  UIADD3 UR4, UPT, UPT, UR4, 0x20, URZ ;  /* 0x0000002004047890 */ /* 0x000fe2000fffe0ff */
[----:B------:R-:W-:-:S03]  /*03d0*/  IMAD.MOV.U32 R25, RZ, RZ, RZ ;  /* 0x000000ffff197224 */ /* 0x000fc600078e00ff */
[----:B-1----:R-:W-:-:S12]  /*03e0*/  ULEA UR4, UR5, UR4, 0x18 ;  /* 0x0000000405047291 */ /* 0x002fd8000f8ec0ff */
.L_x_7:
[----:B-1----:R-:W1:Y:S02]  /*03f0*/  LDC.64 R22, c[0x0][0x3c0] ;  /* 0x0000f000ff167b82 */ /* 0x002e640000000a00 */
[----:B-1----:R-:W-:-:S05]  /*0400*/  IMAD.WIDE.U32 R22, R25, 0x4, R22 ;  /* 0x0000000419167825 */ /* 0x002fca00078e0016 */
[----:B0-2---:R-:W2:Y:S04]  /*0410*/  LDG.E R4, desc[UR8][R22.64] ;  /* 0x0000000816047981 */ /* 0x005ea8000c1e1900 */
[----:B------:R-:W2:Y:S04]  /*0420*/  LDG.E R5, desc[UR8][R22.64+0x4] ;  /* 0x0000040816057981 */ /* 0x000ea8000c1e1900 */
[----:B------:R-:W2:Y:S04]  /*0430*/  LDG.E R6, desc[UR8][R22.64+0x8] ;  /* 0x0000080816067981 */ /* 0x000ea8000c1e1900 */
[----:B------:R-:W2:Y:S04]  /*0440*/  LDG.E R7, desc[UR8][R22.64+0xc] ;  /* 0x00000c0816077981 */ /* 0x000ea8000c1e1900 */
[----:B------:R-:W3:Y:S04]  /*0450*/  LDG.E R8, desc[UR8][R22.64+0x10] ;  /* 0x0000100816087981 */ /* 0x000ee8000c1e1900 */
[----:B------:R-:W3:Y:S04]  /*0460*/  LDG.E R9, desc[UR8][R22.64+0x14] ;  /* 0x0000140816097981 */ /* 0x000ee8000c1e1900 */
[----:B------:R-:W3:Y:S04]  /*0470*/  LDG.E R10, desc[UR8][R22.64+0x18] ;  /* 0x00001808160a7981 */ /* 0x000ee8000c1e1900 */
[----:B------:R-:W3:Y:S04]  /*0480*/  LDG.E R11, desc[UR8][R22.64+0x1c] ;  /* 0x00001c08160b7981 */ /* 0x000ee8000c1e1900 */
[----:B------:R-:W4:Y:S04]  /*0490*/  LDG.E R12, desc[UR8][R22.64+0x20] ;  /* 0x00002008160c7981 */ /* 0x000f28000c1e1900 */
[----:B------:R-:W4:Y:S04]  /*04a0*/  LDG.E R13, desc[UR8][R22.64+0x24] ;  /* 0x00002408160d7981 */ /* 0x000f28000c1e1900 */
[----:B------:R-:W4:Y:S04]  /*04b0*/  LDG.E R14, desc[UR8][R22.64+0x28] ;  /* 0x00002808160e7981 */ /* 0x000f28000c1e1900 */
[----:B------:R-:W4:Y:S04]  /*04c0*/  LDG.E R15, desc[UR8][R22.64+0x2c] ;  /* 0x00002c08160f7981 */ /* 0x000f28000c1e1900 */
[----:B------:R-:W5:Y:S04]  /*04d0*/  LDG.E R16, desc[UR8][R22.64+0x30] ;  /* 0x0000300816107981 */ /* 0x000f68000c1e1900 */
[----:B------:R-:W5:Y:S04]  /*04e0*/  LDG.E R17, desc[UR8][R22.64+0x34] ;  /* 0x0000340816117981 */ /* 0x000f68000c1e1900 */
[----:B------:R-:W5:Y:S04]  /*04f0*/  LDG.E R18, desc[UR8][R22.64+0x38] ;  /* 0x0000380816127981 */ /* 0x000f68000c1e1900 */
[----:B------:R-:W5:Y:S01]  /*0500*/  LDG.E R19, desc[UR8][R22.64+0x3c] ;  /* 0x00003c0816137981 */ /* 0x000f62000c1e1900 */
[C---:B------:R-:W-:Y:S01]  /*0510*/  LEA R26, R25.reuse, UR4, 0x2 ;  /* 0x00000004191a7c11 */ /* 0x040fe2000f8e10ff */
[----:B------:R-:W-:-:S05]  /*0520*/  VIADD R25, R25, 0x10 ;  /* 0x0000001019197836 */ /* 0x000fca0000000000 */
[----:B------:R-:W-:Y:S01]  /*0530*/  ISETP.NE.AND P0, PT, R25, R20, PT ;  /* 0x000000141900720c */ /* 0x000fe20003f05270 */
[----:B--2---:R1:W-:Y:S04]  /*0540*/  STS.128 [R26], R4 ;  /* 0x000000041a007388 */ /* 0x0043e80000000c00 */
[----:B---3--:R1:W-:Y:S04]  /*0550*/  STS.128 [R26+0x10], R8 ;  /* 0x000010081a007388 */ /* 0x0083e80000000c00 */
[----:B----4-:R1:W-:Y:S04]  /*0560*/  STS.128 [R26+0x20], R12 ;  /* 0x0000200c1a007388 */ /* 0x0103e80000000c00 */
[----:B-----5:R1:W-:Y:S01]  /*0570*/  STS.128 [R26+0x30], R16 ;  /* 0x000030101a007388 */ /* 0x0203e20000000c00 */
[----:B------:R-:W-:Y:S05]  /*0580*/  @P0 BRA `(.L_x_7) ;  /* 0xfffffffc00980947 */ /* 0x000fea000383ffff */
.L_x_6:
[----:B------:R-:W-:Y:S05]  /*0590*/  @!P3 BRA `(.L_x_1) ;  /* 0x000000040000b947 */ /* 0x000fea0003800000 */
[----:B------:R-:W-:Y:S02]  /*05a0*/  ISETP.GE.U32.AND P0, PT, R24, 0x8, PT ;  /* 0x000000081800780c */ /* 0x000fe40003f06070 */
[----:B-12---:R-:W-:-:S04]  /*05b0*/  LOP3.LUT R9, R21, 0x7, RZ, 0xc0, !PT ;  /* 0x0000000715097812 */ /* 0x006fc800078ec0ff */
[----:B------:R-:W-:-:S07]  /*05c0*/  ISETP.NE.AND P1, PT, R9, RZ, PT ;  /* 0x000000ff0900720c */ /* 0x000fce0003f25270 */
[----:B------:R-:W-:Y:S06]  /*05d0*/  @!P0 BRA `(.L_x_8) ;  /* 0x0000000000608947 */ /* 0x000fec0003800000 */
[----:B0-----:R-:W0:Y:S02]  /*05e0*/  LDC.64 R4, c[0x0][0x3c0] ;  /* 0x0000f000ff047b82 */ /* 0x001e240000000a00 */
[----:B0-----:R-:W-:-:S05]  /*05f0*/  IMAD.WIDE.U32 R4, R20, 0x4, R4 ;  /* 0x0000000414047825 */ /* 0x001fca00078e0004 */
[----:B------:R-:W2:Y:S04]  /*0600*/  LDG.E R6, desc[UR8][R4.64] ;  /* 0x0000000804067981 */ /* 0x000ea8000c1e1900 */
[----:B------:R-:W3:Y:S04]  /*0610*/  LDG.E R8, desc[UR8][R4.64+0x4] ;  /* 0x0000040804087981 */ /* 0x000ee8000c1e1900 */
[----:B------:R-:W4:Y:S04]  /*0620*/  LDG.E R10, desc[UR8][R4.64+0x8] ;  /* 0x00000808040a7981 */ /* 0x000f28000c1e1900 */
[----:B------:R-:W5:Y:S04]  /*0630*/  LDG.E R12, desc[UR8][R4.64+0xc] ;  /* 0x00000c08040c7981 */ /* 0x000f68000c1e1900 */
[----:B------:R-:W5:Y:S04]  /*0640*/  LDG.E R14, desc[UR8][R4.64+0x10] ;  /* 0x00001008040e7981 */ /* 0x000f68000c1e1900 */
[----:B------:R-:W5:Y:S04]  /*0650*/  LDG.E R16, desc[UR8][R4.64+0x14] ;  /* 0x0000140804107981 */ /* 0x000f68000c1e1900 */
[----:B------:R-:W5:Y:S04]  /*0660*/  LDG.E R18, desc[UR8][R4.64+0x18] ;  /* 0x0000180804127981 */ /* 0x000f68000c1e1900 */
[----:B------:R-:W5:Y:S01]  /*0670*/  LDG.E R22, desc[UR8][R4.64+0x1c] ;  /* 0x00001c0804167981 */ /* 0x000f62000c1e1900 */
[----:B------:R-:W-:Y:S01]  /*0680*/  MOV R7, 0x400 ;  /* 0x0000040000077802 */ /* 0x000fe20000000f00 */
[----:B------:R-:W0:Y:S04]  /*0690*/  S2R R24, SR_CgaCtaId ;  /* 0x0000000000187919 */ /* 0x000e280000008800 */
[----:B------:R-:W-:-:S05]  /*06a0*/  VIADD R7, R7, 0x20 ;  /* 0x0000002007077836 */ /* 0x000fca0000000000 */
[----:B0-----:R-:W-:-:S05]  /*06b0*/  LEA R7, R24, R7, 0x18 ;  /* 0x0000000718077211 */ /* 0x001fca00078ec0ff */
[C---:B------:R-:W-:Y:S02]  /*06c0*/  IMAD R7, R20.reuse, 0x4, R7 ;  /* 0x0000000414077824 */ /* 0x040fe400078e0207 */
[----:B------:R-:W-:-:S03]  /*06d0*/  VIADD R20, R20, 0x8 ;  /* 0x0000000814147836 */ /* 0x000fc60000000000 */
[----:B--2---:R1:W-:Y:S04]  /*06e0*/  STS [R7], R6 ;  /* 0x0000000607007388 */ /* 0x0043e80000000800 */
[----:B---3--:R1:W-:Y:S04]  /*06f0*/  STS [R7+0x4], R8 ;  /* 0x0000040807007388 */ /* 0x0083e80000000800 */
[----:B----4-:R1:W-:Y:S04]  /*0700*/  STS [R7+0x8], R10 ;  /* 0x0000080a07007388 */ /* 0x0103e80000000800 */
[----:B-----5:R1:W-:Y:S04]  /*0710*/  STS [R7+0xc], R12 ;  /* 0x00000c0c07007388 */ /* 0x0203e80000000800 */
[----:B------:R1:W-:Y:S04]  /*0720*/  STS [R7+0x10], R14 ;  /* 0x0000100e07007388 */ /* 0x0003e80000000800 */
[----:B------:R1:W-:Y:S04]  /*0730*/  STS [R7+0x14], R16 ;  /* 0x0000141007007388 */ /* 0x0003e80000000800 */
[----:B------:R1:W-:Y:S04]  /*0740*/  STS [R7+0x18], R18 ;  /* 0x0000181207007388 */ /* 0x0003e80000000800 */
[----:B------:R1:W-:Y:S02]  /*0750*/  STS [R7+0x1c], R22 ;  /* 0x00001c1607007388 */ /* 0x0003e40000000800 */
.L_x_8:
[----:B------:R-:W-:Y:S05]  /*0760*/  @!P1 BRA `(.L_x_1) ;  /* 0x00000000008c9947 */ /* 0x000fea0003800000 */
[----:B------:R-:W-:Y:S02]  /*0770*/  ISETP.GE.U32.AND P0, PT, R9, 0x4, PT ;  /* 0x000000040900780c */ /* 0x000fe40003f06070 */
[----:B0-----:R-:W-:-:S04]  /*0780*/  LOP3.LUT R13, R21, 0x3, RZ, 0xc0, !PT ;  /* 0x00000003150d7812 */ /* 0x001fc800078ec0ff */
[----:B------:R-:W-:-:S07]  /*0790*/  ISETP.NE.AND P1, PT, R13, RZ, PT ;  /* 0x000000ff0d00720c */ /* 0x000fce0003f25270 */
[----:B------:R-:W-:Y:S06]  /*07a0*/  @!P0 BRA `(.L_x_9) ;  /* 0x0000000000408947 */ /* 0x000fec0003800000 */
[----:B------:R-:W0:Y:S02]  /*07b0*/  LDC.64 R4, c[0x0][0x3c0] ;  /* 0x0000f000ff047b82 */ /* 0x000e240000000a00 */
[----:B0-----:R-:W-:-:S05]  /*07c0*/  IMAD.WIDE.U32 R4, R20, 0x4, R4 ;  /* 0x0000000414047825 */ /* 0x001fca00078e0004 */
[----:B-1----:R-:W2:Y:S04]  /*07d0*/  LDG.E R6, desc[UR8][R4.64] ;  /* 0x0000000804067981 */ /* 0x002ea8000c1e1900 */
[----:B------:R-:W3:Y:S04]  /*07e0*/  LDG.E R10, desc[UR8][R4.64+0x4] ;  /* 0x00000408040a7981 */ /* 0x000ee8000c1e1900 */
[----:B------:R-:W4:Y:S04]  /*07f0*/  LDG.E R12, desc[UR8][R4.64+0x8] ;  /* 0x00000808040c7981 */ /* 0x000f28000c1e1900 */
        /* <DEDUP_REMOVED lines=10> */
[----:B-----5:R0:W-:Y:S02]  /*08a0*/  STS [R7+0xc], R14 ;  /* 0x00000c0e07007388 */ /* 0x0201e40000000800 */
.L_x_9:
[----:B------:R-:W-:Y:S05]  /*08b0*/  @!P1 BRA `(.L_x_1) ;  /* 0x0000000000389947 */ /* 0x000fea0003800000 */
[----:B------:R-:W2:Y:S01]  /*08c0*/  S2R R5, SR_CgaCtaId ;  /* 0x0000000000057919 */ /* 0x000ea20000008800 */
[----:B01----:R-:W0:Y:S01]  /*08d0*/  LDC.64 R6, c[0x0][0x3c0] ;  /* 0x0000f000ff067b82 */ /* 0x003e220000000a00 */
[----:B------:R-:W-:Y:S01]  /*08e0*/  MOV R4, 0x400 ;  /* 0x0000040000047802 */ /* 0x000fe20000000f00 */
[----:B------:R-:W-:-:S04]  /*08f0*/  UMOV UR4, URZ ;  /* 0x000000ff00047c82 */ /* 0x000fc80008000000 */
[----:B------:R-:W-:-:S05]  /*0900*/  VIADD R4, R4, 0x20 ;  /* 0x0000002004047836 */ /* 0x000fca0000000000 */
[----:B--2---:R-:W-:-:S07]  /*0910*/  LEA R11, R5, R4, 0x18 ;  /* 0x00000004050b7211 */ /* 0x004fce00078ec0ff */
.L_x_10:
[----:B0--3--:R-:W-:-:S06]  /*0920*/  IMAD.WIDE.U32 R4, R20, 0x4, R6 ;  /* 0x0000000414047825 */ /* 0x009fcc00078e0006 */
[----:B------:R-:W2:Y:S01]  /*0930*/  LDG.E R4, desc[UR8][R4.64] ;  /* 0x0000000804047981 */ /* 0x000ea2000c1e1900 */
[C---:B------:R-:W-:Y:S01]  /*0940*/  IMAD R9, R20.reuse, 0x4, R11 ;  /* 0x0000000414097824 */ /* 0x040fe200078e020b */
[----:B------:R-:W-:Y:S01]  /*0950*/  UIADD3 UR4, UPT, UPT, UR4, 0x1, URZ ;  /* 0x0000000104047890 */ /* 0x000fe2000fffe0ff */
[----:B------:R-:W-:-:S05]  /*0960*/  VIADD R20, R20, 0x1 ;  /* 0x0000000114147836 */ /* 0x000fca0000000000 */
[----:B------:R-:W-:Y:S01]  /*0970*/  ISETP.NE.AND P0, PT, R13, UR4, PT ;  /* 0x000000040d007c0c */ /* 0x000fe2000bf05270 */
[----:B--2---:R3:W-:-:S12]  /*0980*/  STS [R9], R4 ;  /* 0x0000000409007388 */ /* 0x0047d80000000800 */
[----:B------:R-:W-:Y:S05]  /*0990*/  @P0 BRA `(.L_x_10) ;  /* 0xfffffffc00e00947 */ /* 0x000fea000383ffff */
.L_x_1:
[----:B------:R-:W-:Y:S05]  /*09a0*/  BSYNC.RECONVERGENT B0 ;  /* 0x0000000000007941 */ /* 0x000fea0003800200 */
.L_x_0:
[----:B------:R-:W4:Y:S01]  /*09b0*/  LDCU.64 UR4, c[0x0][0x380] ;  /* 0x00007000ff0477ac */ /* 0x000f220008000a00 */
[----:B------:R-:W-:Y:S01]  /*09c0*/  BSSY.RECONVERGENT B0, `(.L_x_11) ;  /* 0x00000de000007945 */ /* 0x000fe20003800200 */
[----:B0123--:R-:W-:Y:S01]  /*09d0*/  IMAD.MOV.U32 R4, RZ, RZ, RZ ;  /* 0x000000ffff047224 */ /* 0x00ffe200078e00ff */
[----:B------:R-:W0:Y:S01]  /*09e0*/  LDCU UR6, c[0x0][0x394] ;  /* 0x00007280ff0677ac */ /* 0x000e220008000800 */
[----:B------:R-:W1:Y:S01]  /*09f0*/  LDCU UR15, c[0x0][0x394] ;  /* 0x00007280ff0f77ac */ /* 0x000e620008000800 */
[----:B------:R-:W2:Y:S01]  /*0a00*/  LDCU UR16, c[0x0][0x380] ;  /* 0x00007000ff1077ac */ /* 0x000ea20008000800 */
[----:B------:R-:W3:Y:S01]  /*0a10*/  LDCU UR14, c[0x0][0x384] ;  /* 0x00007080ff0e77ac */ /* 0x000ee20008000800 */
[----:B------:R-:W-:Y:S01]  /*0a20*/  BAR.SYNC.DEFER_BLOCKING 0x0 ;  /* 0x0000000000007b1d */ /* 0x000fe20000010000 */
[----:B----4-:R-:W-:-:S04]  /*0a30*/  ISETP.GE.AND P0, PT, R0, UR5, PT ;  /* 0x0000000500007c0c */ /* 0x010fc8000bf06270 */
[----:B------:R-:W-:Y:S01]  /*0a40*/  ISETP.LT.AND P0, PT, R2, UR4, !P0 ;  /* 0x0000000402007c0c */ /* 0x000fe2000c701270 */
[----:B------:R-:W4:Y:S03]  /*0a50*/  LDCU.64 UR10, c[0x0][0x3b0] ;  /* 0x00007600ff0a77ac */ /* 0x000f260008000a00 */
[----:B0-----:R-:W-:-:S04]  /*0a60*/  ISETP.LT.AND P0, PT, R3, UR6, P0 ;  /* 0x0000000603007c0c */ /* 0x001fc80008701270 */
[----:B------:R-:W-:-:S13]  /*0a70*/  ISETP.LT.OR P1, PT, R21, 0x1, !P0 ;  /* 0x000000011500780c */ /* 0x000fda0004721670 */
[----:B-1234-:R-:W-:Y:S05]  /*0a80*/  @P1 BRA `(.L_x_12) ;  /* 0x0000000c00441947 */ /* 0x01efea0003800000 */
[----:B------:R-:W0:Y:S01]  /*0a90*/  LDC R8, c[0x0][0x390] ;  /* 0x0000e400ff087b82 */ /* 0x000e220000000800 */
[----:B------:R-:W-:Y:S01]  /*0aa0*/  IMAD R5, R0, R21, RZ ;  /* 0x0000001500057224 */ /* 0x000fe200078e02ff */
[----:B------:R-:W-:Y:S01]  /*0ab0*/  LOP3.LUT R6, R21, 0x7ffffffe, RZ, 0xc0, !PT ;  /* 0x7ffffffe15067812 */ /* 0x000fe200078ec0ff */
[----:B------:R-:W-:Y:S02]  /*0ac0*/  IMAD.MOV.U32 R4, RZ, RZ, RZ ;  /* 0x000000ffff047224 */ /* 0x000fe400078e00ff */
[----:B------:R-:W-:Y:S02]  /*0ad0*/  IMAD.MOV.U32 R7, RZ, RZ, RZ ;  /* 0x000000ffff077224 */ /* 0x000fe400078e00ff */
[----:B0-----:R-:W-:-:S07]  /*0ae0*/  VIADD R8, R8, 0xffffffff ;  /* 0xffffffff08087836 */ /* 0x001fce0000000000 */
.L_x_21:
[----:B------:R-:W0:Y:S01]  /*0af0*/  S2UR UR6, SR_CgaCtaId ;  /* 0x00000000000679c3 */ /* 0x000e220000008800 */
[----:B------:R-:W-:Y:S01]  /*0b00*/  UMOV UR4, 0x400 ;  /* 0x0000040000047882 */ /* 0x000fe20000000000 */
[----:B------:R-:W1:Y:S01]  /*0b10*/  LDCU UR7, c[0x0][0x388] ;  /* 0x00007100ff0777ac */ /* 0x000e620008000800 */
[----:B------:R-:W-:Y:S01]  /*0b20*/  IMAD.MOV.U32 R16, RZ, RZ, RZ ;  /* 0x000000ffff107224 */ /* 0x000fe200078e00ff */
[----:B------:R-:W-:Y:S01]  /*0b30*/  UIADD3 UR5, UPT, UPT, UR4, 0x20, URZ ;  /* 0x0000002004057890 */ /* 0x000fe2000fffe0ff */
[----:B------:R-:W2:Y:S01]  /*0b40*/  LDCU UR13, c[0x0][0x380] ;  /* 0x00007000ff0d77ac */ /* 0x000ea20008000800 */
[----:B------:R-:W3:Y:S01]  /*0b50*/  LDCU UR12, c[0x0][0x390] ;  /* 0x00007200ff0c77ac */ /* 0x000ee20008000800 */
[----:B-1----:R-:W-:Y:S02]  /*0b60*/  UISETP.NE.AND UP0, UPT, UR7, 0x1, UPT ;  /* 0x000000010700788c */ /* 0x002fe4000bf05270 */
[----:B------:R-:W-:Y:S01]  /*0b70*/  IMAD R12, R2, UR7, R7 ;  /* 0x00000007020c7c24 */ /* 0x000fe2000f8e0207 */
[----:B0-----:R-:W-:-:S02]  /*0b80*/  ULEA UR5, UR6, UR5, 0x18 ;  /* 0x0000000506057291 */ /* 0x001fc4000f8ec0ff */
[----:B------:R-:W-:Y:S01]  /*0b90*/  ULEA UR4, UR6, UR4, 0x18 ;  /* 0x0000000406047291 */ /* 0x000fe2000f8ec0ff */
[----:B------:R-:W0:Y:S03]  /*0ba0*/  LDCU UR6, c[0x0][0x38c] ;  /* 0x00007180ff0677ac */ /* 0x000e260008000800 */
[C---:B------:R-:W-:Y:S02]  /*0bb0*/  LEA R10, R7.reuse, UR5, 0x2 ;  /* 0x00000005070a7c11 */ /* 0x040fe4000f8e10ff */
[C---:B------:R-:W-:Y:S01]  /*0bc0*/  LEA R14, R7.reuse, UR4, 0x3 ;  /* 0x00000004070e7c11 */ /* 0x040fe2000f8e18ff */
[----:B------:R-:W-:Y:S02]  /*0bd0*/  VIADD R7, R7, 0x1 ;  /* 0x0000000107077836 */ /* 0x000fe40000000000 */
[----:B------:R3:W1:Y:S03]  /*0be0*/  LDS R9, [R10] ;  /* 0x000000000a097984 */ /* 0x0006660000000800 */
[----:B------:R-:W-:Y:S01]  /*0bf0*/  ISETP.NE.AND P4, PT, R7, UR7, PT ;  /* 0x0000000707007c0c */ /* 0x000fe2000bf85270 */
[----:B------:R-:W4:Y:S01]  /*0c00*/  LDS.64 R14, [R14] ;  /* 0x000000000e0e7984 */ /* 0x000f220000000a00 */
[----:B---3--:R-:W-:Y:S01]  /*0c10*/  IMAD R10, R12, UR12, RZ ;  /* 0x0000000c0c0a7c24 */ /* 0x008fe2000f8e02ff */
[----:B0-----:R-:W-:-:S06]  /*0c20*/  UIADD3 UR6, UPT, UPT, UR6, -0x1, URZ ;  /* 0xffffffff06067890 */ /* 0x001fcc000fffe0ff */
[----:B------:R-:W-:-:S04]  /*0c30*/  ISETP.GE.AND P2, PT, R12, UR6, PT ;  /* 0x000000060c007c0c */ /* 0x000fc8000bf46270 */
[----:B------:R-:W-:Y:S01]  /*0c40*/  ISETP.GT.AND P2, PT, R12, RZ, !P2 ;  /* 0x000000ff0c00720c */ /* 0x000fe20005744270 */
[----:B-1----:R-:W-:-:S05]  /*0c50*/  IMAD.IADD R9, R2, 0x1, R9 ;  /* 0x0000000102097824 */ /* 0x002fca00078e0209 */
[----:B--2---:R-:W-:-:S04]  /*0c60*/  ISETP.GE.AND P1, PT, R9, UR13, PT ;  /* 0x0000000d09007c0c */ /* 0x004fc8000bf26270 */
[----:B------:R-:W-:Y:S01]  /*0c70*/  ISETP.GT.AND P1, PT, R9, -0x1, !P1 ;  /* 0xffffffff0900780c */ /* 0x000fe20004f24270 */
[----:B----4-:R-:W-:-:S12]  /*0c80*/  BRA.U !UP0, `(.L_x_13) ;  /* 0x0000000508d07547 */ /* 0x010fd8000b800000 */
[----:B------:R-:W0:Y:S01]  /*0c90*/  LDCU UR6, c[0x0][0x390] ;  /* 0x00007200ff0677ac */ /* 0x000e220008000800 */
[C---:B------:R-:W-:Y:S02]  /*0ca0*/  IMAD.SHL.U32 R11, R5.reuse, 0x2, RZ ;  /* 0x00000002050b7824 */ /* 0x040fe400078e00ff */
[----:B------:R-:W-:Y:S01]  /*0cb0*/  IMAD.IADD R13, R5, 0x1, R10 ;  /* 0x00000001050d7824 */ /* 0x000fe200078e020a */
[----:B------:R-:W-:Y:S01]  /*0cc0*/  UIADD3 UR4, UPT, UPT, UR4, 0x8, URZ ;  /* 0x0000000804047890 */ /* 0x000fe2000fffe0ff */
[----:B------:R-:W-:Y:S01]  /*0cd0*/  IMAD.MOV.U32 R18, RZ, RZ, 0x1 ;  /* 0x00000001ff127424 */ /* 0x000fe200078e00ff */
[----:B------:R-:W-:Y:S01]  /*0ce0*/  UIADD3 UR5, UPT, UPT, UR5, 0x4, URZ ;  /* 0x0000000405057890 */ /* 0x000fe2000fffe0ff */
[----:B------:R-:W-:-:S03]  /*0cf0*/  IMAD.MOV.U32 R19, RZ, RZ, R5 ;  /* 0x000000ffff137224 */ /* 0x000fc600078e0005 */
[----:B------:R-:W-:Y:S02]  /*0d00*/  IMAD.U32 R20, RZ, RZ, UR4 ;  /* 0x00000004ff147e24 */ /* 0x000fe4000f8e00ff */
[----:B------:R-:W-:Y:S01]  /*0d10*/  IMAD.U32 R21, RZ, RZ, UR5 ;  /* 0x00000005ff157e24 */ /* 0x000fe2000f8e00ff */
[----:B0-----:R-:W-:-:S06]  /*0d20*/  USHF.L.U32 UR6, UR6, 0x1, URZ ;  /* 0x0000000106067899 */ /* 0x001fcc00080006ff */
[----:B------:R-:W-:Y:S02]  /*0d30*/  IMAD R11, R12, UR6, R11 ;  /* 0x000000060c0b7c24 */ /* 0x000fe4000f8e020b */
[----:B------:R-:W-:-:S07]  /*0d40*/  IMAD.MOV R12, RZ, RZ, -R6 ;  /* 0x000000ffff0c7224 */ /* 0x000fce00078e0a06 */
.L_x_18:
[C---:B------:R-:W-:Y:S01]  /*0d50*/  ISETP.LT.OR P3, PT, R19.reuse, 0x1, !P2 ;  /* 0x000000011300780c */ /* 0x040fe20005761670 */
[----:B------:R-:W-:Y:S03]  /*0d60*/  BSSY.RECONVERGENT B1, `(.L_x_14) ;  /* 0x0000029000017945 */ /* 0x000fe60003800200 */
[----:B------:R-:W-:-:S13]  /*0d70*/  ISETP.GE.OR P3, PT, R19, R8, P3 ;  /* 0x000000081300720c */ /* 0x000fda0001f66670 */
[----:B------:R-:W-:Y:S05]  /*0d80*/  @P3 BRA `(.L_x_15) ;  /* 0x0000000000983947 */ /* 0x000fea0003800000 */
[----:B------:R-:W0:Y:S02]  /*0d90*/  LDC.64 R16, c[0x0][0x3a8] ;  /* 0x0000ea00ff107b82 */ /* 0x000e240000000a00 */
[----:B0-----:R-:W-:-:S05]  /*0da0*/  IMAD.WIDE R16, R11, 0x4, R16 ;  /* 0x000000040b107825 */ /* 0x001fca00078e0210 */
[----:B------:R-:W2:Y:S04]  /*0db0*/  LDG.E R26, desc[UR8][R16.64+0x4] ;  /* 0x00000408101a7981 */ /* 0x000ea8000c1e1900 */
[----:B------:R-:W3:Y:S01]  /*0dc0*/  LDG.E R24, desc[UR8][R16.64] ;  /* 0x0000000810187981 */ /* 0x000ee2000c1e1900 */
[----:B--2---:R-:W-:-:S05]  /*0dd0*/  VIADD R26, R26, 0x9 ;  /* 0x000000091a1a7836 */ /* 0x004fca0000000000 */
[----:B---3--:R-:W-:-:S04]  /*0de0*/  VIMNMX R22, PT, PT, R24, R26, !PT ;  /* 0x0000001a18167248 */ /* 0x008fc80007fe0100 */
[----:B------:R-:W-:-:S13]  /*0df0*/  ISETP.GE.AND P3, PT, R22, UR15, PT ;  /* 0x0000000f16007c0c */ /* 0x000fda000bf66270 */
[----:B------:R-:W-:Y:S05]  /*0e00*/  @P3 BRA `(.L_x_15) ;  /* 0x0000000000783947 */ /* 0x000fea0003800000 */
[----:B------:R-:W0:Y:S02]  /*0e10*/  LDC.64 R16, c[0x0][0x3b0] ;  /* 0x0000ec00ff107b82 */ /* 0x000e240000000a00 */
[----:B0-----:R-:W-:Y:S02]  /*0e20*/  IMAD.WIDE R22, R13, 0x4, R16 ;  /* 0x000000040d167825 */ /* 0x001fe400078e0210 */
[----:B------:R-:W0:Y:S04]  /*0e30*/  LDS.64 R16, [R20+-0x8] ;  /* 0xfffff80014107984 */ /* 0x000e280000000a00 */
[----:B------:R1:W2:Y:S01]  /*0e40*/  LDG.E R22, desc[UR8][R22.64] ;  /* 0x0000000816167981 */ /* 0x0002a2000c1e1900 */
[C---:B------:R-:W-:Y:S02]  /*0e50*/  ISETP.NE.AND P6, PT, R3.reuse, R24, PT ;  /* 0x000000180300720c */ /* 0x040fe40003fc5270 */
[----:B------:R-:W-:-:S02]  /*0e60*/  ISETP.NE.AND P5, PT, R3, R26, PT ;  /* 0x0000001a0300720c */ /* 0x000fc40003fa5270 */
[----:B------:R-:W-:Y:S01]  /*0e70*/  ISETP.NE.OR P3, PT, R3, R24, !P1 ;  /* 0x000000180300720c */ /* 0x000fe20004f65670 */
[----:B-1----:R-:W1:Y:S01]  /*0e80*/  LDS R23, [R21+-0x4] ;  /* 0xfffffc0015177984 */ /* 0x002e620000000800 */
[-C--:B--2---:R-:W-:Y:S01]  /*0e90*/  FMUL R27, R14, R22.reuse ;  /* 0x000000160e1b7220 */ /* 0x084fe20000400000 */
[----:B------:R-:W-:-:S06]  /*0ea0*/  @P1 FMUL R25, R15, R22 ;  /* 0x000000160f191220 */ /* 0x000fcc0000400000 */
[----:B0-----:R-:W-:Y:S01]  /*0eb0*/  @!P6 FFMA R4, R16, R27, R4 ;  /* 0x0000001b1004e223 */ /* 0x001fe20000000004 */
[----:B------:R-:W-:-:S03]  /*0ec0*/  ISETP.NE.OR P6, PT, R3, R26, !P1 ;  /* 0x0000001a0300720c */ /* 0x000fc60004fc5670 */
[----:B------:R-:W-:-:S04]  /*0ed0*/  @!P5 FFMA R4, R16, R27, R4 ;  /* 0x0000001b1004d223 */ /* 0x000fc80000000004 */
[----:B------:R-:W-:-:S06]  /*0ee0*/  @!P3 FFMA R4, R16, R25, R4 ;  /* 0x000000191004b223 */ /* 0x000fcc0000000004 */
[----:B------:R-:W-:Y:S01]  /*0ef0*/  @!P6 FFMA R4, R16, R25, R4 ;  /* 0x000000191004e223 */ /* 0x000fe20000000004 */
[----:B-1----:R-:W-:-:S05]  /*0f00*/  IMAD.IADD R16, R0, 0x1, R23 ;  /* 0x0000000100107824 */ /* 0x002fca00078e0217 */
[----:B------:R-:W-:-:S04]  /*0f10*/  ISETP.GE.AND P3, PT, R16, UR14, PT ;  /* 0x0000000e10007c0c */ /* 0x000fc8000bf66270 */
[C---:B------:R-:W-:Y:S02]  /*0f20*/  ISETP.LT.OR P5, PT, R16.reuse, RZ, P3 ;  /* 0x000000ff1000720c */ /* 0x040fe40001fa1670 */
[----:B------:R-:W-:Y:S02]  /*0f30*/  LOP3.LUT R16, R16, R9, RZ, 0xfc, !PT ;  /* 0x0000000910107212 */ /* 0x000fe400078efcff */
[----:B------:R-:W-:Y:S02]  /*0f40*/  ISETP.NE.OR P6, PT, R3, R24, P5 ;  /* 0x000000180300720c */ /* 0x000fe40002fc5670 */
[----:B------:R-:W-:-:S04]  /*0f50*/  ISETP.GE.OR P3, PT, R9, UR16, P3 ;  /* 0x0000001009007c0c */ /* 0x000fc80009f66670 */
[----:B------:R-:W-:-:S07]  /*0f60*/  ISETP.LT.OR P3, PT, R16, RZ, P3 ;  /* 0x000000ff1000720c */ /* 0x000fce0001f61670 */
[----:B------:R-:W-:Y:S01]  /*0f70*/  @!P6 FFMA R4, R17, R27, R4 ;  /* 0x0000001b1104e223 */ /* 0x000fe20000000004 */
[CC--:B------:R-:W-:Y:S02]  /*0f80*/  ISETP.NE.OR P6, PT, R3.reuse, R26.reuse, P5 ;  /* 0x0000001a0300720c */ /* 0x0c0fe40002fc5670 */
[----:B------:R-:W-:-:S03]  /*0f90*/  ISETP.NE.OR P5, PT, R3, R26, P3 ;  /* 0x0000001a0300720c */ /* 0x000fc60001fa5670 */
[----:B------:R-:W-:-:S08]  /*0fa0*/  @!P3 FMUL R22, R15, R22 ;  /* 0x000000160f16b220 */ /* 0x000fd00000400000 */
[----:B------:R-:W-:Y:S01]  /*0fb0*/  @!P6 FFMA R4, R17, R27, R4 ;  /* 0x0000001b1104e223 */ /* 0x000fe20000000004 */
[----:B------:R-:W-:-:S13]  /*0fc0*/  ISETP.NE.OR P6, PT, R3, R24, P3 ;  /* 0x000000180300720c */ /* 0x000fda0001fc5670 */
[----:B------:R-:W-:-:S04]  /*0fd0*/  @!P6 FFMA R4, R17, R22, R4 ;  /* 0x000000161104e223 */ /* 0x000fc80000000004 */
[----:B------:R-:W-:-:S07]  /*0fe0*/  @!P5 FFMA R4, R17, R22, R4 ;  /* 0x000000161104d223 */ /* 0x000fce0000000004 */
.L_x_15:
[----:B------:R-:W-:Y:S05]  /*0ff0*/  BSYNC.RECONVERGENT B1 ;  /* 0x0000000000017941 */ /* 0x000fea0003800200 */
.L_x_14:
[C---:B------:R-:W-:Y:S01]  /*1000*/  VIADD R17, R19.reuse, 0x1 ;  /* 0x0000000113117836 */ /* 0x040fe20000000000 */
[----:B------:R-:W-:Y:S01]  /*1010*/  ISETP.GT.U32.OR P3, PT, R19, 0x7ffffffe, !P2 ;  /* 0x7ffffffe1300780c */ /* 0x000fe20005764470 */
[----:B------:R-:W-:Y:S03]  /*1020*/  BSSY.RECONVERGENT B1, `(.L_x_16) ;  /* 0x0000030000017945 */ /* 0x000fe60003800200 */
[----:B------:R-:W-:-:S13]  /*1030*/  ISETP.GE.OR P3, PT, R17, R8, P3 ;  /* 0x000000081100720c */ /* 0x000fda0001f66670 */
[----:B------:R-:W-:Y:S05]  /*1040*/  @P3 BRA `(.L_x_17) ;  /* 0x0000000000b43947 */ /* 0x000fea0003800000 */
[----:B------:R-:W0:Y:S01]  /*1050*/  LDC.64 R16, c[0x0][0x3a8] ;  /* 0x0000ea00ff107b82 */ /* 0x000e220000000a00 */
[----:B------:R-:W-:-:S04]  /*1060*/  VIADD R23, R11, 0x2 ;  /* 0x000000020b177836 */ /* 0x000fc80000000000 */
[----:B0-----:R-:W-:-:S05]  /*1070*/  IMAD.WIDE R16, R23, 0x4, R16 ;  /* 0x0000000417107825 */ /* 0x001fca00078e0210 */
[----:B------:R-:W2:Y:S04]  /*1080*/  LDG.E R26, desc[UR8][R16.64+0x4] ;  /* 0x00000408101a7981 */ /* 0x000ea8000c1e1900 */
[----:B------:R-:W3:Y:S01]  /*1090*/  LDG.E R24, desc[UR8][R16.64] ;  /* 0x0000000810187981 */ /* 0x000ee2000c1e1900 */
[----:B--2---:R-:W-:-:S05]  /*10a0*/  VIADD R26, R26, 0x9 ;  /* 0x000000091a1a7836 */ /* 0x004fca0000000000 */
[----:B---3--:R-:W-:-:S04]  /*10b0*/  VIMNMX R22, PT, PT, R24, R26, !PT ;  /* 0x0000001a18167248 */ /* 0x008fc80007fe0100 */
[----:B------:R-:W-:-:S13]  /*10c0*/  ISETP.GE.AND P3, PT, R22, UR15, PT ;  /* 0x0000000f16007c0c */ /* 0x000fda000bf66270 */
[----:B------:R-:W-:Y:S05]  /*10d0*/  @P3 BRA `(.L_x_17) ;  /* 0x0000000000903947 */ /* 0x000fea0003800000 */
[----:B------:R-:W-:Y:S01]  /*10e0*/  VIADD R16, R18, 0xffffffff ;  /* 0xffffffff12107836 */ /* 0x000fe20000000000 */
[--C-:B------:R-:W-:Y:S02]  /*10f0*/  SHF.R.S32.HI R22, RZ, 0x1f, R5.reuse ;  /* 0x0000001fff167819 */ /* 0x100fe40000011405 */
[----:B------:R-:W-:Y:S02]  /*1100*/  SHF.R.S32.HI R23, RZ, 0x1f, R10 ;  /* 0x0000001fff177819 */ /* 0x000fe4000001140a */
[----:B------:R-:W-:Y:S02]  /*1110*/  SHF.R.S32.HI R17, RZ, 0x1f, R16 ;  /* 0x0000001fff117819 */ /* 0x000fe40000011410 */
[----:B------:R-:W-:-:S04]  /*1120*/  IADD3 R16, P3, P5, R10, R16, R5 ;  /* 0x000000100a107210 */ /* 0x000fc80007d7e005 */
[----:B------:R-:W-:Y:S02]  /*1130*/  IADD3.X R17, PT, PT, R23, R17, R22, P3, P5 ;  /* 0x0000001117117210 */ /* 0x000fe40001fea416 */
[----:B------:R-:W-:-:S04]  /*1140*/  LEA R22, P3, R16, UR10, 0x2 ;  /* 0x0000000a10167c11 */ /* 0x000fc8000f8610ff */
[----:B------:R-:W-:Y:S02]  /*1150*/  LEA.HI.X R23, R16, UR11, R17, 0x2, P3 ;  /* 0x0000000b10177c11 */ /* 0x000fe400098f1411 */
[----:B------:R-:W0:Y:S04]  /*1160*/  LDS.64 R16, [R20] ;  /* 0x0000000014107984 */ /* 0x000e280000000a00 */
[----:B------:R1:W2:Y:S01]  /*1170*/  LDG.E R22, desc[UR8][R22.64+0x4] ;  /* 0x0000040816167981 */ /* 0x0002a2000c1e1900 */
[C---:B------:R-:W-:Y:S02]  /*1180*/  ISETP.NE.AND P6, PT, R3.reuse, R24, PT ;  /* 0x000000180300720c */ /* 0x040fe40003fc5270 */
[C---:B------:R-:W-:Y:S02]  /*1190*/  ISETP.NE.AND P5, PT, R3.reuse, R26, PT ;  /* 0x0000001a0300720c */ /* 0x040fe40003fa5270 */
[----:B------:R-:W-:Y:S01]  /*11a0*/  ISETP.NE.OR P3, PT, R3, R24, !P1 ;  /* 0x000000180300720c */ /* 0x000fe20004f65670 */
[----:B-1----:R-:W1:Y:S01]  /*11b0*/  LDS R23, [R21] ;  /* 0x0000000015177984 */ /* 0x002e620000000800 */
        /* <DEDUP_REMOVED lines=22> */
.L_x_17:
[----:B------:R-:W-:Y:S05]  /*1320*/  BSYNC.RECONVERGENT B1 ;  /* 0x0000000000017941 */ /* 0x000fea0003800200 */
.L_x_16:
[----:B------:R-:W-:Y:S02]  /*1330*/  VIADD R12, R12, 0x2 ;  /* 0x000000020c0c7836 */ /* 0x000fe40000000000 */
[----:B------:R-:W-:Y:S02]  /*1340*/  VIADD R18, R18, 0x2 ;  /* 0x0000000212127836 */ /* 0x000fe40000000000 */
[----:B------:R-:W-:Y:S01]  /*1350*/  VIADD R20, R20, 0x10 ;  /* 0x0000001014147836 */ /* 0x000fe20000000000 */
[----:B------:R-:W-:Y:S01]  /*1360*/  ISETP.NE.AND P3, PT, R12, RZ, PT ;  /* 0x000000ff0c00720c */ /* 0x000fe20003f65270 */
[----:B------:R-:W-:Y:S02]  /*1370*/  VIADD R21, R21, 0x8 ;  /* 0x0000000815157836 */ /* 0x000fe40000000000 */
[----:B------:R-:W-:Y:S02]  /*1380*/  VIADD R19, R19, 0x2 ;  /* 0x0000000213137836 */ /* 0x000fe40000000000 */
[----:B------:R-:W-:-:S02]  /*1390*/  VIADD R11, R11, 0x4 ;  /* 0x000000040b0b7836 */ /* 0x000fc40000000000 */
[----:B------:R-:W-:-:S06]  /*13a0*/  VIADD R13, R13, 0x2 ;  /* 0x000000020d0d7836 */ /* 0x000fcc0000000000 */
[----:B------:R-:W-:Y:S05]  /*13b0*/  @P3 BRA `(.L_x_18) ;  /* 0xfffffff800643947 */ /* 0x000fea000383ffff */
[----:B------:R-:W-:-:S07]  /*13c0*/  IMAD.MOV.U32 R16, RZ, RZ, R6 ;  /* 0x000000ffff107224 */ /* 0x000fce00078e0006 */
.L_x_13:
[----:B------:R-:W0:Y:S02]  /*13d0*/  LDCU UR4, c[0x0][0x388] ;  /* 0x00007100ff0477ac */ /* 0x000e240008000800 */
[----:B0-----:R-:W-:-:S05]  /*13e0*/  IMAD.U32 R21, RZ, RZ, UR4 ;  /* 0x00000004ff157e24 */ /* 0x001fca000f8e00ff */
[----:B------:R-:W-:-:S13]  /*13f0*/  LOP3.LUT P3, RZ, R21, 0x1, RZ, 0xc0, !PT ;  /* 0x0000000115ff7812 */ /* 0x000fda000786c0ff */
[----:B------:R-:W-:Y:S05]  /*1400*/  @!P3 BRA `(.L_x_19) ;  /* 0x0000000000e0b947 */ /* 0x000fea0003800000 */
[----:B------:R-:W-:Y:S01]  /*1410*/  IMAD.IADD R11, R5, 0x1, R16 ;  /* 0x00000001050b7824 */ /* 0x000fe200078e0210 */
[----:B------:R-:W-:Y:S04]  /*1420*/  BSSY.RECONVERGENT B1, `(.L_x_19) ;  /* 0x0000036000017945 */ /* 0x000fe80003800200 */
[----:B------:R-:W-:-:S04]  /*1430*/  ISETP.LT.OR P2, PT, R11, 0x1, !P2 ;  /* 0x000000010b00780c */ /* 0x000fc80005741670 */
[----:B------:R-:W-:-:S13]  /*1440*/  ISETP.GE.OR P2, PT, R11, R8, P2 ;  /* 0x000000080b00720c */ /* 0x000fda0001746670 */
[----:B------:R-:W-:Y:S05]  /*1450*/  @P2 BRA `(.L_x_20) ;  /* 0x0000000000c82947 */ /* 0x000fea0003800000 */
[----:B------:R-:W0:Y:S01]  /*1460*/  LDC.64 R12, c[0x0][0x3a8] ;  /* 0x0000ea00ff0c7b82 */ /* 0x000e220000000a00 */
[----:B------:R-:W-:Y:S01]  /*1470*/  IMAD.IADD R17, R10, 0x1, R11 ;  /* 0x000000010a117824 */ /* 0x000fe200078e020b */
[----:B------:R-:W1:Y:S03]  /*1480*/  LDCU UR4, c[0x0][0x394] ;  /* 0x00007280ff0477ac */ /* 0x000e660008000800 */
[----:B------:R-:W-:-:S04]  /*1490*/  IMAD.SHL.U32 R11, R17, 0x2, RZ ;  /* 0x00000002110b7824 */ /* 0x000fc800078e00ff */
[----:B0-----:R-:W-:-:S05]  /*14a0*/  IMAD.WIDE R12, R11, 0x4, R12 ;  /* 0x000000040b0c7825 */ /* 0x001fca00078e020c */
[----:B------:R-:W2:Y:S04]  /*14b0*/  LDG.E R20, desc[UR8][R12.64+0x4] ;  /* 0x000004080c147981 */ /* 0x000ea8000c1e1900 */
[----:B------:R-:W3:Y:S01]  /*14c0*/  LDG.E R18, desc[UR8][R12.64] ;  /* 0x000000080c127981 */ /* 0x000ee2000c1e1900 */
[----:B--2---:R-:W-:-:S05]  /*14d0*/  VIADD R20, R20, 0x9 ;  /* 0x0000000914147836 */ /* 0x004fca0000000000 */
[----:B---3--:R-:W-:-:S04]  /*14e0*/  VIMNMX R10, PT, PT, R18, R20, !PT ;  /* 0x00000014120a7248 */ /* 0x008fc80007fe0100 */
[----:B-1----:R-:W-:-:S13]  /*14f0*/  ISETP.GE.AND P2, PT, R10, UR4, PT ;  /* 0x000000040a007c0c */ /* 0x002fda000bf46270 */
[----:B------:R-:W-:Y:S05]  /*1500*/  @P2 BRA `(.L_x_20) ;  /* 0x00000000009c2947 */ /* 0x000fea0003800000 */
[----:B------:R-:W0:Y:S02]  /*1510*/  LDC.64 R10, c[0x0][0x3b0] ;  /* 0x0000ec00ff0a7b82 */ /* 0x000e240000000a00 */
[----:B0-----:R-:W-:-:S05]  /*1520*/  IMAD.WIDE R10, R17, 0x4, R10 ;  /* 0x00000004110a7825 */ /* 0x001fca00078e020a */
[----:B------:R0:W2:Y:S01]  /*1530*/  LDG.E R22, desc[UR8][R10.64] ;  /* 0x000000080a167981 */ /* 0x0000a2000c1e1900 */
[----:B------:R-:W1:Y:S01]  /*1540*/  S2UR UR6, SR_CgaCtaId ;  /* 0x00000000000679c3 */ /* 0x000e620000008800 */
[----:B------:R-:W-:Y:S01]  /*1550*/  UMOV UR4, 0x400 ;  /* 0x0000040000047882 */ /* 0x000fe20000000000 */
[C---:B------:R-:W-:Y:S01]  /*1560*/  ISETP.NE.AND P2, PT, R3.reuse, R18, PT ;  /* 0x000000120300720c */ /* 0x040fe20003f45270 */
[----:B------:R-:W-:Y:S01]  /*1570*/  UIADD3 UR5, UPT, UPT, UR4, 0x20, URZ ;  /* 0x0000002004057890 */ /* 0x000fe2000fffe0ff */
[C---:B------:R-:W-:Y:S02]  /*1580*/  ISETP.NE.AND P3, PT, R3.reuse, R20, PT ;  /* 0x000000140300720c */ /* 0x040fe40003f65270 */
[C---:B------:R-:W-:Y:S02]  /*1590*/  ISETP.NE.OR P6, PT, R3.reuse, R18, !P1 ;  /* 0x000000120300720c */ /* 0x040fe40004fc5670 */
[----:B------:R-:W-:Y:S01]  /*15a0*/  ISETP.NE.OR P5, PT, R3, R20, !P1 ;  /* 0x000000140300720c */ /* 0x000fe20004fa5670 */
[----:B-1----:R-:W-:-:S02]  /*15b0*/  ULEA UR5, UR6, UR5, 0x18 ;  /* 0x0000000506057291 */ /* 0x002fc4000f8ec0ff */
[----:B------:R-:W-:-:S04]  /*15c0*/  ULEA UR4, UR6, UR4, 0x18 ;  /* 0x0000000406047291 */ /* 0x000fc8000f8ec0ff */
[C---:B------:R-:W-:Y:S02]  /*15d0*/  LEA R17, R16.reuse, UR5, 0x2 ;  /* 0x0000000510117c11 */ /* 0x040fe4000f8e10ff */
[----:B------:R-:W-:-:S03]  /*15e0*/  LEA R12, R16, UR4, 0x3 ;  /* 0x00000004100c7c11 */ /* 0x000fc6000f8e18ff */
[----:B------:R-:W1:Y:S01]  /*15f0*/  LDCU UR5, c[0x0][0x380] ;  /* 0x00007000ff0577ac */ /* 0x000e620008000800 */
[----:B------:R-:W0:Y:S01]  /*1600*/  LDS R17, [R17] ;  /* 0x0000000011117984 */ /* 0x000e220000000800 */
[----:B------:R-:W3:Y:S03]  /*1610*/  LDCU UR4, c[0x0][0x384] ;  /* 0x00007080ff0477ac */ /* 0x000ee60008000800 */
[----:B------:R-:W4:Y:S01]  /*1620*/  LDS.64 R12, [R12] ;  /* 0x000000000c0c7984 */ /* 0x000f220000000a00 */
[----:B0-----:R-:W-:Y:S02]  /*1630*/  IMAD.IADD R10, R0, 0x1, R17 ;  /* 0x00000001000a7824 */ /* 0x001fe400078e0211 */
[-C--:B--2---:R-:W-:Y:S01]  /*1640*/  FMUL R19, R14, R22.reuse ;  /* 0x000000160e137220 */ /* 0x084fe20000400000 */
[----:B------:R-:W-:-:S03]  /*1650*/  @P1 FMUL R11, R15, R22 ;  /* 0x000000160f0b1220 */ /* 0x000fc60000400000 */
[----:B----4-:R-:W-:Y:S01]  /*1660*/  @!P2 FFMA R4, R12, R19, R4 ;  /* 0x000000130c04a223 */ /* 0x010fe20000000004 */
[----:B---3--:R-:W-:-:S03]  /*1670*/  ISETP.GE.AND P2, PT, R10, UR4, PT ;  /* 0x000000040a007c0c */ /* 0x008fc6000bf46270 */
[----:B------:R-:W-:Y:S01]  /*1680*/  @!P3 FFMA R4, R12, R19, R4 ;  /* 0x000000130c04b223 */ /* 0x000fe20000000004 */
[C---:B------:R-:W-:Y:S02]  /*1690*/  ISETP.LT.OR P3, PT, R10.reuse, RZ, P2 ;  /* 0x000000ff0a00720c */ /* 0x040fe40001761670 */
[----:B------:R-:W-:Y:S01]  /*16a0*/  LOP3.LUT R10, R10, R9, RZ, 0xfc, !PT ;  /* 0x000000090a0a7212 */ /* 0x000fe200078efcff */
[CC--:B------:R-:W-:Y:S01]  /*16b0*/  @!P6 FFMA R4, R12.reuse, R11.reuse, R4 ;  /* 0x0000000b0c04e223 */ /* 0x0c0fe20000000004 */
[----:B------:R-:W-:Y:S02]  /*16c0*/  ISETP.NE.OR P6, PT, R3, R18, P3 ;  /* 0x000000120300720c */ /* 0x000fe40001fc5670 */
[----:B-1----:R-:W-:Y:S01]  /*16d0*/  ISETP.GE.OR P2, PT, R9, UR5, P2 ;  /* 0x0000000509007c0c */ /* 0x002fe20009746670 */
[----:B------:R-:W-:Y:S01]  /*16e0*/  @!P5 FFMA R4, R12, R11, R4 ;  /* 0x0000000b0c04d223 */ /* 0x000fe20000000004 */
[----:B------:R-:W-:Y:S02]  /*16f0*/  ISETP.NE.OR P5, PT, R3, R20, P3 ;  /* 0x000000140300720c */ /* 0x000fe40001fa5670 */
[----:B------:R-:W-:-:S04]  /*1700*/  ISETP.LT.OR P1, PT, R10, RZ, P2 ;  /* 0x000000ff0a00720c */ /* 0x000fc80001721670 */
[----:B------:R-:W-:-:S03]  /*1710*/  ISETP.NE.OR P2, PT, R3, R18, P1 ;  /* 0x000000120300720c */ /* 0x000fc60000f45670 */
[----:B------:R-:W-:-:S04]  /*1720*/  @!P6 FFMA R4, R13, R19, R4 ;  /* 0x000000130d04e223 */ /* 0x000fc80000000004 */
[----:B------:R-:W-:Y:S01]  /*1730*/  @!P5 FFMA R4, R13, R19, R4 ;  /* 0x000000130d04d223 */ /* 0x000fe20000000004 */
[----:B------:R-:W-:Y:S01]  /*1740*/  ISETP.NE.OR P5, PT, R3, R20, P1 ;  /* 0x000000140300720c */ /* 0x000fe20000fa5670 */
[----:B------:R-:W-:-:S04]  /*1750*/  @!P1 FMUL R15, R15, R22 ;  /* 0x000000160f0f9220 */ /* 0x000fc80000400000 */
[----:B------:R-:W-:-:S08]  /*1760*/  @!P2 FFMA R4, R13, R15, R4 ;  /* 0x0000000f0d04a223 */ /* 0x000fd00000000004 */
[----:B------:R-:W-:-:S07]  /*1770*/  @!P5 FFMA R4, R13, R15, R4 ;  /* 0x0000000f0d04d223 */ /* 0x000fce0000000004 */
.L_x_20:
[----:B------:R-:W-:Y:S05]  /*1780*/  BSYNC.RECONVERGENT B1 ;  /* 0x0000000000017941 */ /* 0x000fea0003800200 */
.L_x_19:
[----:B------:R-:W-:Y:S05]  /*1790*/  @P4 BRA `(.L_x_21) ;  /* 0xfffffff000d44947 */ /* 0x000fea000383ffff */
.L_x_12:
[----:B------:R-:W-:Y:S05]  /*17a0*/  BSYNC.RECONVERGENT B0 ;  /* 0x0000000000007941 */ /* 0x000fea0003800200 */
.L_x_11:
[----:B------:R-:W-:Y:S06]  /*17b0*/  BAR.SYNC.DEFER_BLOCKING 0x0 ;  /* 0x0000000000007b1d */ /* 0x000fec0000010000 */
[----:B------:R-:W-:Y:S05]  /*17c0*/  @!P0 EXIT ;  /* 0x000000000000894d */ /* 0x000fea0003800000 */
[----:B------:R-:W-:Y:S01]  /*17d0*/  IMAD R21, R21, R21, RZ ;  /* 0x0000001515157224 */ /* 0x000fe200078e02ff */
[----:B------:R-:W-:Y:S04]  /*17e0*/  BSSY.RECONVERGENT B0, `(.L_x_22) ;  /* 0x000000e000007945 */ /* 0x000fe80003800200 */
[----:B------:R-:W-:-:S04]  /*17f0*/  I2FP.F32.U32 R21, R21 ;  /* 0x0000001500157245 */ /* 0x000fc80000201000 */
[----:B------:R-:W0:Y:S08]  /*1800*/  MUFU.RCP R6, R21 ;  /* 0x0000001500067308 */ /* 0x000e300000001000 */
[----:B------:R-:W1:Y:S01]  /*1810*/  FCHK P0, R4, R21 ;  /* 0x0000001504007302 */ /* 0x000e620000000000 */
[----:B0-----:R-:W-:-:S04]  /*1820*/  FFMA R5, -R21, R6, 1 ;  /* 0x3f80000015057423 */ /* 0x001fc80000000106 */
[----:B------:R-:W-:-:S04]  /*1830*/  FFMA R5, R6, R5, R6 ;  /* 0x0000000506057223 */ /* 0x000fc80000000006 */
[----:B------:R-:W-:-:S04]  /*1840*/  FFMA R6, R5, R4, RZ ;  /* 0x0000000405067223 */ /* 0x000fc800000000ff */
[----:B------:R-:W-:-:S04]  /*1850*/  FFMA R7, -R21, R6, R4 ;  /* 0x0000000615077223 */ /* 0x000fc80000000104 */
[----:B------:R-:W-:Y:S01]  /*1860*/  FFMA R7, R5, R7, R6 ;  /* 0x0000000705077223 */ /* 0x000fe20000000006 */
[----:B-1----:R-:W-:Y:S06]  /*1870*/  @!P0 BRA `(.L_x_23) ;  /* 0x0000000000108947 */ /* 0x002fec0003800000 */
[----:B------:R-:W-:Y:S01]  /*1880*/  IMAD.MOV.U32 R5, RZ, RZ, R4 ;  /* 0x000000ffff057224 */ /* 0x000fe200078e0004 */
[----:B------:R-:W-:-:S07]  /*1890*/  MOV R6, 0x18b0 ;  /* 0x000018b000067802 */ /* 0x000fce0000000f00 */
[----:B------:R-:W-:Y:S05]  /*18a0*/  CALL.REL.NOINC `($__internal_0_$__cuda_sm3x_div_rn_noftz_f32_slowpath) ;  /* 0x0000000000287944 */ /* 0x000fea0003c00000 */
[----:B------:R-:W-:-:S07]  /*18b0*/  IMAD.MOV.U32 R7, RZ, RZ, R4 ;  /* 0x000000ffff077224 */ /* 0x000fce00078e0004 */
.L_x_23:
[----:B------:R-:W-:Y:S05]  /*18c0*/  BSYNC.RECONVERGENT B0 ;  /* 0x0000000000007941 */ /* 0x000fea0003800200 */
.L_x_22:
[----:B------:R-:W0:Y:S01]  /*18d0*/  LDCU UR5, c[0x0][0x394] ;  /* 0x00007280ff0577ac */ /* 0x000e220008000800 */
[----:B------:R-:W1:Y:S01]  /*18e0*/  LDC.64 R4, c[0x0][0x398] ;  /* 0x0000e600ff047b82 */ /* 0x000e620000000a00 */
[----:B------:R-:W2:Y:S01]  /*18f0*/  LDCU UR4, c[0x0][0x3a0] ;  /* 0x00007400ff0477ac */ /* 0x000ea20008000800 */
[----:B0-----:R-:W-:-:S04]  /*1900*/  IMAD R3, R0, UR5, R3 ;  /* 0x0000000500037c24 */ /* 0x001fc8000f8e0203 */
[----:B--2---:R-:W-:-:S04]  /*1910*/  IMAD R3, R2, UR4, R3 ;  /* 0x0000000402037c24 */ /* 0x004fc8000f8e0203 */
[----:B-1----:R-:W-:-:S05]  /*1920*/  IMAD.WIDE R2, R3, 0x4, R4 ;  /* 0x0000000403027825 */ /* 0x002fca00078e0204 */
[----:B------:R-:W-:Y:S01]  /*1930*/  STG.E desc[UR8][R2.64], R7 ;  /* 0x0000000702007986 */ /* 0x000fe2000c101908 */
[----:B------:R-:W-:Y:S05]  /*1940*/  EXIT ;  /* 0x000000000000794d */ /* 0x000fea0003800000 */
        .weak           $__internal_0_$__cuda_sm3x_div_rn_noftz_f32_slowpath
        .type           $__internal_0_$__cuda_sm3x_div_rn_noftz_f32_slowpath,@function
        .size           $__internal_0_$__cuda_sm3x_div_rn_noftz_f32_slowpath,(.L_x_36 - $__internal_0_$__cuda_sm3x_div_rn_noftz_f32_slowpath)
$__internal_0_$__cuda_sm3x_div_rn_noftz_f32_slowpath:
[----:B------:R-:W-:Y:S01]  /*1950*/  SHF.R.U32.HI R7, RZ, 0x17, R21 ;  /* 0x00000017ff077819 */ /* 0x000fe20000011615 */
[----:B------:R-:W-:Y:S01]  /*1960*/  BSSY.RECONVERGENT B1, `(.L_x_24) ;  /* 0x0000063000017945 */ /* 0x000fe20003800200 */
[----:B------:R-:W-:Y:S02]  /*1970*/  SHF.R.U32.HI R4, RZ, 0x17, R5 ;  /* 0x00000017ff047819 */ /* 0x000fe40000011605 */
[----:B------:R-:W-:Y:S02]  /*1980*/  LOP3.LUT R7, R7, 0xff, RZ, 0xc0, !PT ;  /* 0x000000ff07077812 */ /* 0x000fe400078ec0ff */
[----:B------:R-:W-:-:S03]  /*1990*/  LOP3.LUT R10, R4, 0xff, RZ, 0xc0, !PT ;  /* 0x000000ff040a7812 */ /* 0x000fc600078ec0ff */
[----:B------:R-:W-:Y:S02]  /*19a0*/  VIADD R9, R7, 0xffffffff ;  /* 0xffffffff07097836 */ /* 0x000fe40000000000 */
[----:B------:R-:W-:-:S03]  /*19b0*/  VIADD R11, R10, 0xffffffff ;  /* 0xffffffff0a0b7836 */ /* 0x000fc60000000000 */
[----:B------:R-:W-:-:S04]  /*19c0*/  ISETP.GT.U32.AND P0, PT, R9, 0xfd, PT ;  /* 0x000000fd0900780c */ /* 0x000fc80003f04070 */
[----:B------:R-:W-:-:S13]  /*19d0*/  ISETP.GT.U32.OR P0, PT, R11, 0xfd, P0 ;  /* 0x000000fd0b00780c */ /* 0x000fda0000704470 */
[----:B------:R-:W-:Y:S01]  /*19e0*/  @!P0 IMAD.MOV.U32 R8, RZ, RZ, RZ ;  /* 0x000000ffff088224 */ /* 0x000fe200078e00ff */
[----:B------:R-:W-:Y:S06]  /*19f0*/  @!P0 BRA `(.L_x_25) ;  /* 0x0000000000608947 */ /* 0x000fec0003800000 */
[----:B------:R-:W-:Y:S01]  /*1a00*/  FSETP.GTU.FTZ.AND P0, PT, |R5|, +INF , PT ;  /* 0x7f8000000500780b */ /* 0x000fe20003f1c200 */
[----:B------:R-:W-:Y:S01]  /*1a10*/  IMAD.MOV.U32 R4, RZ, RZ, R21 ;  /* 0x000000ffff047224 */ /* 0x000fe200078e0015 */
[----:B------:R-:W-:-:S04]  /*1a20*/  FSETP.GTU.FTZ.AND P1, PT, |R21|, +INF , PT ;  /* 0x7f8000001500780b */ /* 0x000fc80003f3c200 */
[----:B------:R-:W-:-:S13]  /*1a30*/  PLOP3.LUT P0, PT, P0, P1, PT, 0xf8, 0x8f ;  /* 0x00000000008f781c */ /* 0x000fda0000703f70 */
[----:B------:R-:W-:Y:S05]  /*1a40*/  @P0 BRA `(.L_x_26) ;  /* 0x00000004004c0947 */ /* 0x000fea0003800000 */
[----:B------:R-:W-:-:S13]  /*1a50*/  LOP3.LUT P0, RZ, R21, 0x7fffffff, R5, 0xc8, !PT ;  /* 0x7fffffff15ff7812 */ /* 0x000fda000780c805 */
[----:B------:R-:W-:Y:S05]  /*1a60*/  @!P0 BRA `(.L_x_27) ;  /* 0x00000004003c8947 */ /* 0x000fea0003800000 */
[C---:B------:R-:W-:Y:S02]  /*1a70*/  FSETP.NEU.FTZ.AND P1, PT, |R5|.reuse, +INF , PT ;  /* 0x7f8000000500780b */ /* 0x040fe40003f3d200 */
[----:B------:R-:W-:Y:S02]  /*1a80*/  FSETP.NEU.FTZ.AND P0, PT, |R4|, +INF , PT ;  /* 0x7f8000000400780b */ /* 0x000fe40003f1d200 */
[----:B------:R-:W-:-:S11]  /*1a90*/  FSETP.NEU.FTZ.AND P2, PT, |R5|, +INF , PT ;  /* 0x7f8000000500780b */ /* 0x000fd60003f5d200 */
[----:B------:R-:W-:Y:S05]  /*1aa0*/  @!P0 BRA !P1, `(.L_x_27) ;  /* 0x00000004002c8947 */ /* 0x000fea0004800000 */
[----:B------:R-:W-:-:S04]  /*1ab0*/  LOP3.LUT P1, RZ, R5, 0x7fffffff, RZ, 0xc0, !PT ;  /* 0x7fffffff05ff7812 */ /* 0x000fc8000782c0ff */
[----:B------:R-:W-:-:S13]  /*1ac0*/  PLOP3.LUT P0, PT, P0, P1, PT, 0x2f, 0xf2 ;  /* 0x0000000000f2781c */ /* 0x000fda0000702577 */
[----:B------:R-:W-:Y:S05]  /*1ad0*/  @P0 BRA `(.L_x_28) ;  /* 0x0000000400180947 */ /* 0x000fea0003800000 */
[----:B------:R-:W-:-:S04]  /*1ae0*/  LOP3.LUT P0, RZ, R21, 0x7fffffff, RZ, 0xc0, !PT ;  /* 0x7fffffff15ff7812 */ /* 0x000fc8000780c0ff */
[----:B------:R-:W-:-:S13]  /*1af0*/  PLOP3.LUT P0, PT, P2, P0, PT, 0x2f, 0xf2 ;  /* 0x0000000000f2781c */ /* 0x000fda0001700577 */
[----:B------:R-:W-:Y:S05]  /*1b00*/  @P0 BRA `(.L_x_29) ;  /* 0x0000000400000947 */ /* 0x000fea0003800000 */
[----:B------:R-:W-:Y:S02]  /*1b10*/  ISETP.GE.AND P0, PT, R11, RZ, PT ;  /* 0x000000ff0b00720c */ /* 0x000fe40003f06270 */
[----:B------:R-:W-:-:S11]  /*1b20*/  ISETP.GE.AND P1, PT, R9, RZ, PT ;  /* 0x000000ff0900720c */ /* 0x000fd60003f26270 */
[----:B------:R-:W-:Y:S02]  /*1b30*/  @P0 IMAD.MOV.U32 R8, RZ, RZ, RZ ;  /* 0x000000ffff080224 */ /* 0x000fe400078e00ff */
[----:B------:R-:W-:Y:S01]  /*1b40*/  @!P0 FFMA R5, R5, 1.84467440737095516160e+19, RZ ;  /* 0x5f80000005058823 */ /* 0x000fe200000000ff */
[----:B------:R-:W-:Y:S02]  /*1b50*/  @!P0 IMAD.MOV.U32 R8, RZ, RZ, -0x40 ;  /* 0xffffffc0ff088424 */ /* 0x000fe400078e00ff */
[----:B------:R-:W-:Y:S02]  /*1b60*/  @!P1 FFMA R21, R4, 1.84467440737095516160e+19, RZ ;  /* 0x5f80000004159823 */ /* 0x000fe400000000ff */
[----:B------:R-:W-:-:S07]  /*1b70*/  @!P1 VIADD R8, R8, 0x40 ;  /* 0x0000004008089836 */ /* 0x000fce0000000000 */
.L_x_25:
[----:B------:R-:W-:Y:S01]  /*1b80*/  LEA R4, R7, 0xc0800000, 0x17 ;  /* 0xc080000007047811 */ /* 0x000fe200078eb8ff */
[----:B------:R-:W-:Y:S01]  /*1b90*/  VIADD R10, R10, 0xffffff81 ;  /* 0xffffff810a0a7836 */ /* 0x000fe20000000000 */
[----:B------:R-:W-:Y:S03]  /*1ba0*/  BSSY.RECONVERGENT B2, `(.L_x_30) ;  /* 0x0000035000027945 */ /* 0x000fe60003800200 */
[----:B------:R-:W-:Y:S01]  /*1bb0*/  IMAD.IADD R21, R21, 0x1, -R4 ;  /* 0x0000000115157824 */ /* 0x000fe200078e0a04 */
[C---:B------:R-:W-:Y:S01]  /*1bc0*/  IADD3 R7, PT, PT, R10.reuse, 0x7f, -R7 ;  /* 0x0000007f0a077810 */ /* 0x040fe20007ffe807 */
[----:B------:R-:W-:Y:S02]  /*1bd0*/  IMAD R4, R10, -0x800000, R5 ;  /* 0xff8000000a047824 */ /* 0x000fe400078e0205 */
[----:B------:R-:W0:Y:S01]  /*1be0*/  MUFU.RCP R9, R21 ;  /* 0x0000001500097308 */ /* 0x000e220000001000 */
[----:B------:R-:W-:Y:S01]  /*1bf0*/  FADD.FTZ R11, -R21, -RZ ;  /* 0x800000ff150b7221 */ /* 0x000fe20000010100 */
[----:B------:R-:W-:-:S03]  /*1c00*/  IMAD.IADD R7, R7, 0x1, R8 ;  /* 0x0000000107077824 */ /* 0x000fc600078e0208 */
[----:B0-----:R-:W-:-:S04]  /*1c10*/  FFMA R12, R9, R11, 1 ;  /* 0x3f800000090c7423 */ /* 0x001fc8000000000b */
[----:B------:R-:W-:-:S04]  /*1c20*/  FFMA R14, R9, R12, R9 ;  /* 0x0000000c090e7223 */ /* 0x000fc80000000009 */
[----:B------:R-:W-:-:S04]  /*1c30*/  FFMA R5, R4, R14, RZ ;  /* 0x0000000e04057223 */ /* 0x000fc800000000ff */
[----:B------:R-:W-:-:S04]  /*1c40*/  FFMA R12, R11, R5, R4 ;  /* 0x000000050b0c7223 */ /* 0x000fc80000000004 */
[----:B------:R-:W-:-:S04]  /*1c50*/  FFMA R9, R14, R12, R5 ;  /* 0x0000000c0e097223 */ /* 0x000fc80000000005 */
[----:B------:R-:W-:-:S04]  /*1c60*/  FFMA R12, R11, R9, R4 ;  /* 0x000000090b0c7223 */ /* 0x000fc80000000004 */
[----:B------:R-:W-:-:S05]  /*1c70*/  FFMA R4, R14, R12, R9 ;  /* 0x0000000c0e047223 */ /* 0x000fca0000000009 */
[----:B------:R-:W-:-:S04]  /*1c80*/  SHF.R.U32.HI R5, RZ, 0x17, R4 ;  /* 0x00000017ff057819 */ /* 0x000fc80000011604 */
[----:B------:R-:W-:-:S05]  /*1c90*/  LOP3.LUT R5, R5, 0xff, RZ, 0xc0, !PT ;  /* 0x000000ff05057812 */ /* 0x000fca00078ec0ff */
[----:B------:R-:W-:-:S04]  /*1ca0*/  IMAD.IADD R11, R5, 0x1, R7 ;  /* 0x00000001050b7824 */ /* 0x000fc800078e0207 */
[----:B------:R-:W-:-:S05]  /*1cb0*/  VIADD R5, R11, 0xffffffff ;  /* 0xffffffff0b057836 */ /* 0x000fca0000000000 */
[----:B------:R-:W-:-:S13]  /*1cc0*/  ISETP.GE.U32.AND P0, PT, R5, 0xfe, PT ;  /* 0x000000fe0500780c */ /* 0x000fda0003f06070 */
[----:B------:R-:W-:Y:S05]  /*1cd0*/  @!P0 BRA `(.L_x_31) ;  /* 0x0000000000808947 */ /* 0x000fea0003800000 */
[----:B------:R-:W-:-:S13]  /*1ce0*/  ISETP.GT.AND P0, PT, R11, 0xfe, PT ;  /* 0x000000fe0b00780c */ /* 0x000fda0003f04270 */
[----:B------:R-:W-:Y:S05]  /*1cf0*/  @P0 BRA `(.L_x_32) ;  /* 0x00000000006c0947 */ /* 0x000fea0003800000 */
[----:B------:R-:W-:-:S13]  /*1d00*/  ISETP.GE.AND P0, PT, R11, 0x1, PT ;  /* 0x000000010b00780c */ /* 0x000fda0003f06270 */
[----:B------:R-:W-:Y:S05]  /*1d10*/  @P0 BRA `(.L_x_33) ;  /* 0x0000000000740947 */ /* 0x000fea0003800000 */
[----:B------:R-:W-:Y:S02]  /*1d20*/  ISETP.GE.AND P0, PT, R11, -0x18, PT ;  /* 0xffffffe80b00780c */ /* 0x000fe40003f06270 */
[----:B------:R-:W-:-:S11]  /*1d30*/  LOP3.LUT R4, R4, 0x80000000, RZ, 0xc0, !PT ;  /* 0x8000000004047812 */ /* 0x000fd600078ec0ff */
[----:B------:R-:W-:Y:S05]  /*1d40*/  @!P0 BRA `(.L_x_33) ;  /* 0x0000000000688947 */ /* 0x000fea0003800000 */
[CCC-:B------:R-:W-:Y:S01]  /*1d50*/  FFMA.RZ R5, R14.reuse, R12.reuse, R9.reuse ;  /* 0x0000000c0e057223 */ /* 0x1c0fe2000000c009 */
[C---:B------:R-:W-:Y:S02]  /*1d60*/  VIADD R10, R11.reuse, 0x20 ;  /* 0x000000200b0a7836 */ /* 0x040fe40000000000 */
[CCC-:B------:R-:W-:Y:S01]  /*1d70*/  FFMA.RM R8, R14.reuse, R12.reuse, R9.reuse ;  /* 0x0000000c0e087223 */ /* 0x1c0fe20000004009 */
[----:B------:R-:W-:Y:S02]  /*1d80*/  ISETP.NE.AND P2, PT, R11, RZ, PT ;  /* 0x000000ff0b00720c */ /* 0x000fe40003f45270 */
[----:B------:R-:W-:Y:S01]  /*1d90*/  LOP3.LUT R7, R5, 0x7fffff, RZ, 0xc0, !PT ;  /* 0x007fffff05077812 */ /* 0x000fe200078ec0ff */
[----:B------:R-:W-:Y:S01]  /*1da0*/  FFMA.RP R5, R14, R12, R9 ;  /* 0x0000000c0e057223 */ /* 0x000fe20000008009 */
[----:B------:R-:W-:Y:S01]  /*1db0*/  IMAD.MOV R9, RZ, RZ, -R11 ;  /* 0x000000ffff097224 */ /* 0x000fe200078e0a0b */
[----:B------:R-:W-:Y:S02]  /*1dc0*/  ISETP.NE.AND P1, PT, R11, RZ, PT ;  /* 0x000000ff0b00720c */ /* 0x000fe40003f25270 */
[----:B------:R-:W-:-:S02]  /*1dd0*/  LOP3.LUT R7, R7, 0x800000, RZ, 0xfc, !PT ;  /* 0x0080000007077812 */ /* 0x000fc400078efcff */
[----:B------:R-:W-:Y:S02]  /*1de0*/  FSETP.NEU.FTZ.AND P0, PT, R5, R8, PT ;  /* 0x000000080500720b */ /* 0x000fe40003f1d000 */
[----:B------:R-:W-:Y:S02]  /*1df0*/  SHF.L.U32 R10, R7, R10, RZ ;  /* 0x0000000a070a7219 */ /* 0x000fe400000006ff */
[----:B------:R-:W-:Y:S02]  /*1e00*/  SEL R8, R9, RZ, P2 ;  /* 0x000000ff09087207 */ /* 0x000fe40001000000 */
[----:B------:R-:W-:Y:S02]  /*1e10*/  ISETP.NE.AND P1, PT, R10, RZ, P1 ;  /* 0x000000ff0a00720c */ /* 0x000fe40000f25270 */
[----:B------:R-:W-:Y:S02]  /*1e20*/  SHF.R.U32.HI R8, RZ, R8, R7 ;  /* 0x00000008ff087219 */ /* 0x000fe40000011607 */
[----:B------:R-:W-:-:S02]  /*1e30*/  PLOP3.LUT P0, PT, P0, P1, PT, 0xf8, 0x8f ;  /* 0x00000000008f781c */ /* 0x000fc40000703f70 */
[----:B------:R-:W-:Y:S02]  /*1e40*/  SHF.R.U32.HI R10, RZ, 0x1, R8 ;  /* 0x00000001ff0a7819 */ /* 0x000fe40000011608 */
[----:B------:R-:W-:-:S04]  /*1e50*/  SEL R5, RZ, 0x1, !P0 ;  /* 0x00000001ff057807 */ /* 0x000fc80004000000 */
[----:B------:R-:W-:-:S04]  /*1e60*/  LOP3.LUT R5, R5, 0x1, R10, 0xf8, !PT ;  /* 0x0000000105057812 */ /* 0x000fc800078ef80a */
[----:B------:R-:W-:-:S05]  /*1e70*/  LOP3.LUT R5, R5, R8, RZ, 0xc0, !PT ;  /* 0x0000000805057212 */ /* 0x000fca00078ec0ff */
[----:B------:R-:W-:-:S05]  /*1e80*/  IMAD.IADD R5, R10, 0x1, R5 ;  /* 0x000000010a057824 */ /* 0x000fca00078e0205 */
[----:B------:R-:W-:Y:S01]  /*1e90*/  LOP3.LUT R4, R5, R4, RZ, 0xfc, !PT ;  /* 0x0000000405047212 */ /* 0x000fe200078efcff */
[----:B------:R-:W-:Y:S06]  /*1ea0*/  BRA `(.L_x_33) ;  /* 0x0000000000107947 */ /* 0x000fec0003800000 */
.L_x_32:
[----:B------:R-:W-:-:S04]  /*1eb0*/  LOP3.LUT R4, R4, 0x80000000, RZ, 0xc0, !PT ;  /* 0x8000000004047812 */ /* 0x000fc800078ec0ff */
[----:B------:R-:W-:Y:S01]  /*1ec0*/  LOP3.LUT R4, R4, 0x7f800000, RZ, 0xfc, !PT ;  /* 0x7f80000004047812 */ /* 0x000fe200078efcff */
[----:B------:R-:W-:Y:S06]  /*1ed0*/  BRA `(.L_x_33) ;  /* 0x0000000000047947 */ /* 0x000fec0003800000 */
.L_x_31:
[----:B------:R-:W-:-:S07]  /*1ee0*/  IMAD R4, R7, 0x800000, R4 ;  /* 0x0080000007047824 */ /* 0x000fce00078e0204 */
.L_x_33:
[----:B------:R-:W-:Y:S05]  /*1ef0*/  BSYNC.RECONVERGENT B2 ;  /* 0x0000000000027941 */ /* 0x000fea0003800200 */
.L_x_30:
[----:B------:R-:W-:Y:S05]  /*1f00*/  BRA `(.L_x_34) ;  /* 0x0000000000207947 */ /* 0x000fea0003800000 */
.L_x_29:
[----:B------:R-:W-:-:S04]  /*1f10*/  LOP3.LUT R4, R21, 0x80000000, R5, 0x48, !PT ;  /* 0x8000000015047812 */ /* 0x000fc800078e4805 */
[----:B------:R-:W-:Y:S01]  /*1f20*/  LOP3.LUT R4, R4, 0x7f800000, RZ, 0xfc, !PT ;  /* 0x7f80000004047812 */ /* 0x000fe200078efcff */
[----:B------:R-:W-:Y:S06]  /*1f30*/  BRA `(.L_x_34) ;  /* 0x0000000000147947 */ /* 0x000fec0003800000 */
.L_x_28:
[----:B------:R-:W-:Y:S01]  /*1f40*/  LOP3.LUT R4, R21, 0x80000000, R5, 0x48, !PT ;  /* 0x8000000015047812 */ /* 0x000fe200078e4805 */
[----:B------:R-:W-:Y:S06]  /*1f50*/  BRA `(.L_x_34) ;  /* 0x00000000000c7947 */ /* 0x000fec0003800000 */
.L_x_27:
[----:B------:R-:W0:Y:S01]  /*1f60*/  MUFU.RSQ R4, -QNAN ;  /* 0xffc0000000047908 */ /* 0x000e220000001400 */
[----:B------:R-:W-:Y:S05]  /*1f70*/  BRA `(.L_x_34) ;  /* 0x0000000000047947 */ /* 0x000fea0003800000 */
.L_x_26:
[----:B------:R-:W-:-:S07]  /*1f80*/  FADD.FTZ R4, R5, R4 ;  /* 0x0000000405047221 */ /* 0x000fce0000010000 */
.L_x_34:
[----:B------:R-:W-:Y:S05]  /*1f90*/  BSYNC.RECONVERGENT B1 ;  /* 0x0000000000017941 */ /* 0x000fea0003800200 */
.L_x_24:
[----:B------:R-:W-:-:S04]  /*1fa0*/  IMAD.MOV.U32 R7, RZ, RZ, 0x0 ;  /* 0x00000000ff077424 */ /* 0x000fc800078e00ff */
[----:B0-----:R-:W-:Y:S05]  /*1fb0*/  RET.REL.NODEC R6 `(_Z9kernel_n4iiiiiiPfiPiS_S_S0_) ;  /* 0xffffffe006107950 */ /* 0x001fea0003c3ffff */
.L_x_35:
[----:B------:R-:W-:-:S00]  /*1fc0*/  BRA `(.L_x_35) ;  /* 0xfffffffc00fc7947 */ /* 0x000fc0000383ffff */
[----:B------:R-:W-:-:S00]  /*1fd0*/  NOP ;  /* 0x0000000000007918 */ /* 0x000fc00000000000 */
        /* <DEDUP_REMOVED lines=10> */
.L_x_36:


//--------------------- .nv.shared._Z9kernel_n4iiiiiiPfiPiS_S_S0_ --------------------------
	.section	.nv.shared._Z9kernel_n4iiiiiiPfiPiS_S_S0_,"aw",@nobits
	.sectionflags	@""
	.align	4
.nv.shared._Z9kernel_n4iiiiiiPfiPiS_S_S0_:
	.zero		1072


//--------------------- .nv.shared.reserved.0     --------------------------
	.section	.nv.shared.reserved.0,"aw",@nobits
	.weak		__nv_reservedSMEM_offset_0_alias
	.size		__nv_reservedSMEM_offset_0_alias, 0, 64
	.other		__nv_reservedSMEM_offset_0_alias,@"STO_CUDA_RESERVED_SHARED STV_DEFAULT"
__nv_reservedSMEM_offset_0_alias:
	.zero		0
	.zero		64


//--------------------- .nv.constant0._Z9kernel_n4iiiiiiPfiPiS_S_S0_ --------------------------
	.section	.nv.constant0._Z9kernel_n4iiiiiiPfiPiS_S_S0_,"a",@progbits
	.sectionflags	@""
	.align	4
.nv.constant0._Z9kernel_n4iiiiiiPfiPiS_S_S0_:
	.zero		968


//--------------------- SYMBOLS --------------------------

	.type		.nv.reservedSmem.offset0,@object
	.size		.nv.reservedSmem.offset0,0x4
	.type		.nv.reservedSmem.cap,@object
	.size		.nv.reservedSmem.cap,0x4
